def attn_fwd(
    Q,
    K,
    V,
    Out,
    Lse,
    sm_scale,
    stride_qz,
    stride_qh,
    stride_qm,
    stride_qk,
    stride_kz,
    stride_kh,
    stride_kn,
    stride_kk,
    stride_vz,
    stride_vh,
    stride_vn,
    stride_vk,
    stride_oz,
    stride_oh,
    stride_om,
    stride_ok,
    seqlen_q,
    seqlen_k,
    BLOCK_M: tl.constexpr,
    BLOCK_N: tl.constexpr,
    HEAD_DIM: tl.constexpr,
    CAUSAL: tl.constexpr,
):
    start_m = tl.program_id(0)
    off_hz = tl.program_id(1)
    q_off = off_hz * stride_qh
    k_off = off_hz * stride_kh
    v_off = off_hz * stride_vh
    offs_m = start_m * BLOCK_M + tl.arange(0, BLOCK_M)
    offs_d = tl.arange(0, HEAD_DIM)
    offs_n = tl.arange(0, BLOCK_N)
    q_ptrs = Q + q_off + offs_m[:, None] * stride_qm + offs_d[None, :] * stride_qk
    k_ptrs = K + k_off + offs_d[:, None] * stride_kk + offs_n[None, :] * stride_kn
    v_ptrs = V + v_off + offs_n[:, None] * stride_vn + offs_d[None, :] * stride_vk
    m_i = tl.full([BLOCK_M], float("-inf"), dtype=tl.float32)
    l_i = tl.zeros([BLOCK_M], dtype=tl.float32) + 1.0
    acc = tl.zeros([BLOCK_M, HEAD_DIM], dtype=tl.float32)
    q = tl.load(q_ptrs)
    acc, l_i, m_i = _attn_fwd_inner(
        acc,
        l_i,
        m_i,
        q,
        k_ptrs,
        v_ptrs,
        sm_scale,
        stride_kn,
        stride_vn,
        start_m,
        seqlen_k,
        BLOCK_M,
        BLOCK_N,
        HEAD_DIM,
        CAUSAL,
    )
    acc = acc / l_i[:, None]
    lse = m_i + tl.math.log2(l_i) / 1.4426950408889634
    o_ptrs = (
        Out
        + off_hz * stride_oh
        + offs_m[:, None] * stride_om
        + offs_d[None, :] * stride_ok
    )
    tl.store(o_ptrs, acc.to(Out.dtype.element_ty))
    tl.store(Lse + off_hz * seqlen_q + offs_m, lse)

# config = {"BLOCK_M": 64, "BLOCK_N": 64, "HEAD_DIM": 64, "arch": "sm_100", "causal": false, "dtype": "bf16", "num_stages": 2, "num_warps": 8}
# arch = sm_100


// ===== COMPILED SASS (sm_100a) =====

	.target	sm_100a

	.elftype	@"ET_EXEC"


//--------------------- .note.nv.tkinfo           --------------------------
	.section	.note.nv.tkinfo,"",@"SHT_NOTE"
	.sectionflags	@"SHF_NOTE_NV_TKINFO"
	.tkinfo
        /*0018*/ 	.word	0x00000081
        /*0030*/ 	.string	""
        /*0030*/ 	.string	"ptxas-blackwell"
        /*0030*/ 	.string	"Cuda compilation tools, release 12.9, V12.9.86"
        /*0030*/ 	.string	"Build cuda_12.9.r12.9/compiler.36037853_0"
        /*0030*/ 	.string	"-v  -suppress-debug-info  -lineinfo  -arch sm_100a "



//--------------------- .note.nv.cuver            --------------------------
	.section	.note.nv.cuver,"",@"SHT_NOTE"
	.sectionflags	@"SHF_NOTE_NV_CUVER"
        /*0018*/ 	.short	0x0001
        /*001a*/ 	.short	0x0064
        /*001c*/ 	.short	0x0001
        /*001e*/ 	.short	0x0000
        /*0020*/ 	.short	0x0001
        /*0022*/ 	.short	0x0000


//--------------------- .nv.info                  --------------------------
	.section	.nv.info,"",@"SHT_CUDA_INFO"
	.align	4


	//----- nvinfo : EIATTR_REGCOUNT
	.align		4
        /*0000*/ 	.byte	0x04, 0x2f
        /*0002*/ 	.short	(.L_5 - .L_4)
	.align		4
.L_4:
        /*0004*/ 	.word	index@(attn_fwd)
        /*0008*/ 	.word	0x00000080


	//----- nvinfo : EIATTR_FRAME_SIZE
	.align		4
.L_5:
        /*000c*/ 	.byte	0x04, 0x11
        /*000e*/ 	.short	(.L_7 - .L_6)
	.align		4
.L_6:
        /*0010*/ 	.word	index@($__internal_2_$__cuda_sm10x_tcgen05_guardrail_trap_unallocated_columns_being_dealloced)
        /*0014*/ 	.word	0x00000000


	//----- nvinfo : EIATTR_FRAME_SIZE
	.align		4
.L_7:
        /*0018*/ 	.byte	0x04, 0x11
        /*001a*/ 	.short	(.L_9 - .L_8)
	.align		4
.L_8:
        /*001c*/ 	.word	index@($__internal_1_$__cuda_sm10x_tcgen05_guardrail_trap_phase_invalid_during_alloc)
        /*0020*/ 	.word	0x00000000


	//----- nvinfo : EIATTR_FRAME_SIZE
	.align		4
.L_9:
        /*0024*/ 	.byte	0x04, 0x11
        /*0026*/ 	.short	(.L_11 - .L_10)
	.align		4
.L_10:
        /*0028*/ 	.word	index@($__internal_0_$__cuda_sm10x_tcgen05_guardrail_trap_col_being_dealloced_not_returned_by_alloc)
        /*002c*/ 	.word	0x00000000


	//----- nvinfo : EIATTR_FRAME_SIZE
	.align		4
.L_11:
        /*0030*/ 	.byte	0x04, 0x11
        /*0032*/ 	.short	(.L_13 - .L_12)
	.align		4
.L_12:
        /*0034*/ 	.word	index@(attn_fwd)
        /*0038*/ 	.word	0x00000000


	//----- nvinfo : EIATTR_MIN_STACK_SIZE
	.align		4
.L_13:
        /*003c*/ 	.byte	0x04, 0x12
        /*003e*/ 	.short	(.L_15 - .L_14)
	.align		4
.L_14:
        /*0040*/ 	.word	index@(attn_fwd)
        /*0044*/ 	.word	0x00000000
.L_15:


//--------------------- .nv.info.attn_fwd         --------------------------
	.section	.nv.info.attn_fwd,"",@"SHT_CUDA_INFO"
	.sectionflags	@""
	.align	4


	//----- nvinfo : EIATTR_CUDA_API_VERSION
	.align		4
        /*0000*/ 	.byte	0x04, 0x37
        /*0002*/ 	.short	(.L_17 - .L_16)
.L_16:
        /*0004*/ 	.word	0x00000081


	//----- nvinfo : EIATTR_KPARAM_INFO
	.align		4
.L_17:
        /*0008*/ 	.byte	0x04, 0x17
        /*000a*/ 	.short	(.L_19 - .L_18)
.L_18:
        /*000c*/ 	.word	0x00000000
        /*0010*/ 	.short	0x0019
        /*0012*/ 	.short	0x0080
        /*0014*/ 	.byte	0x00, 0xf4, 0x21, 0x00


	//----- nvinfo : EIATTR_KPARAM_INFO
	.align		4
.L_19:
        /*0018*/ 	.byte	0x04, 0x17
        /*001a*/ 	.short	(.L_21 - .L_20)
.L_20:
        /*001c*/ 	.word	0x00000000
        /*0020*/ 	.short	0x0018
        /*0022*/ 	.short	0x0078
        /*0024*/ 	.byte	0x00, 0xf4, 0x21, 0x00


	//----- nvinfo : EIATTR_KPARAM_INFO
	.align		4
.L_21:
        /*0028*/ 	.byte	0x04, 0x17
        /*002a*/ 	.short	(.L_23 - .L_22)
.L_22:
        /*002c*/ 	.word	0x00000000
        /*0030*/ 	.short	0x0017
        /*0032*/ 	.short	0x0070
        /*0034*/ 	.byte	0x00, 0xf0, 0x11, 0x00


	//----- nvinfo : EIATTR_KPARAM_INFO
	.align		4
.L_23:
        /*0038*/ 	.byte	0x04, 0x17
        /*003a*/ 	.short	(.L_25 - .L_24)
.L_24:
        /*003c*/ 	.word	0x00000000
        /*0040*/ 	.short	0x0016
        /*0042*/ 	.short	0x006c
        /*0044*/ 	.byte	0x00, 0xf0, 0x11, 0x00


	//----- nvinfo : EIATTR_KPARAM_INFO
	.align		4
.L_25:
        /*0048*/ 	.byte	0x04, 0x17
        /*004a*/ 	.short	(.L_27 - .L_26)
.L_26:
        /*004c*/ 	.word	0x00000000
        /*0050*/ 	.short	0x0015
        /*0052*/ 	.short	0x0068
        /*0054*/ 	.byte	0x00, 0xf0, 0x11, 0x00


	//----- nvinfo : EIATTR_KPARAM_INFO
	.align		4
.L_27:
        /*0058*/ 	.byte	0x04, 0x17
        /*005a*/ 	.short	(.L_29 - .L_28)
.L_28:
        /*005c*/ 	.word	0x00000000
        /*0060*/ 	.short	0x0014
        /*0062*/ 	.short	0x0064
        /*0064*/ 	.byte	0x00, 0xf0, 0x11, 0x00


	//----- nvinfo : EIATTR_KPARAM_INFO
	.align		4
.L_29:
        /*0068*/ 	.byte	0x04, 0x17
        /*006a*/ 	.short	(.L_31 - .L_30)
.L_30:
        /*006c*/ 	.word	0x00000000
        /*0070*/ 	.short	0x0013
        /*0072*/ 	.short	0x0060
        /*0074*/ 	.byte	0x00, 0xf0, 0x11, 0x00


	//----- nvinfo : EIATTR_KPARAM_INFO
	.align		4
.L_31:
        /*0078*/ 	.byte	0x04, 0x17
        /*007a*/ 	.short	(.L_33 - .L_32)
.L_32:
        /*007c*/ 	.word	0x00000000
        /*0080*/ 	.short	0x0012
        /*0082*/ 	.short	0x005c
        /*0084*/ 	.byte	0x00, 0xf0, 0x11, 0x00


	//----- nvinfo : EIATTR_KPARAM_INFO
	.align		4
.L_33:
        /*0088*/ 	.byte	0x04, 0x17
        /*008a*/ 	.short	(.L_35 - .L_34)
.L_34:
        /*008c*/ 	.word	0x00000000
        /*0090*/ 	.short	0x0011
        /*0092*/ 	.short	0x0058
        /*0094*/ 	.byte	0x00, 0xf0, 0x11, 0x00


	//----- nvinfo : EIATTR_KPARAM_INFO
	.align		4
.L_35:
        /*0098*/ 	.byte	0x04, 0x17
        /*009a*/ 	.short	(.L_37 - .L_36)
.L_36:
        /*009c*/ 	.word	0x00000000
        /*00a0*/ 	.short	0x0010
        /*00a2*/ 	.short	0x0054
        /*00a4*/ 	.byte	0x00, 0xf0, 0x11, 0x00


	//----- nvinfo : EIATTR_KPARAM_INFO
	.align		4
.L_37:
        /*00a8*/ 	.byte	0x04, 0x17
        /*00aa*/ 	.short	(.L_39 - .L_38)
.L_38:
        /*00ac*/ 	.word	0x00000000
        /*00b0*/ 	.short	0x000f
        /*00b2*/ 	.short	0x0050
        /*00b4*/ 	.byte	0x00, 0xf0, 0x11, 0x00


	//----- nvinfo : EIATTR_KPARAM_INFO
	.align		4
.L_39:
        /*00b8*/ 	.byte	0x04, 0x17
        /*00ba*/ 	.short	(.L_41 - .L_40)
.L_40:
        /*00bc*/ 	.word	0x00000000
        /*00c0*/ 	.short	0x000e
        /*00c2*/ 	.short	0x004c
        /*00c4*/ 	.byte	0x00, 0xf0, 0x11, 0x00


	//----- nvinfo : EIATTR_KPARAM_INFO
	.align		4
.L_41:
        /*00c8*/ 	.byte	0x04, 0x17
        /*00ca*/ 	.short	(.L_43 - .L_42)
.L_42:
        /*00cc*/ 	.word	0x00000000
        /*00d0*/ 	.short	0x000d
        /*00d2*/ 	.short	0x0048
        /*00d4*/ 	.byte	0x00, 0xf0, 0x11, 0x00


	//----- nvinfo : EIATTR_KPARAM_INFO
	.align		4
.L_43:
        /*00d8*/ 	.byte	0x04, 0x17
        /*00da*/ 	.short	(.L_45 - .L_44)
.L_44:
        /*00dc*/ 	.word	0x00000000
        /*00e0*/ 	.short	0x000c
        /*00e2*/ 	.short	0x0044
        /*00e4*/ 	.byte	0x00, 0xf0, 0x11, 0x00


	//----- nvinfo : EIATTR_KPARAM_INFO
	.align		4
.L_45:
        /*00e8*/ 	.byte	0x04, 0x17
        /*00ea*/ 	.short	(.L_47 - .L_46)
.L_46:
        /*00ec*/ 	.word	0x00000000
        /*00f0*/ 	.short	0x000b
        /*00f2*/ 	.short	0x0040
        /*00f4*/ 	.byte	0x00, 0xf0, 0x11, 0x00


	//----- nvinfo : EIATTR_KPARAM_INFO
	.align		4
.L_47:
        /*00f8*/ 	.byte	0x04, 0x17
        /*00fa*/ 	.short	(.L_49 - .L_48)
.L_48:
        /*00fc*/ 	.word	0x00000000
        /*0100*/ 	.short	0x000a
        /*0102*/ 	.short	0x003c
        /*0104*/ 	.byte	0x00, 0xf0, 0x11, 0x00


	//----- nvinfo : EIATTR_KPARAM_INFO
	.align		4
.L_49:
        /*0108*/ 	.byte	0x04, 0x17
        /*010a*/ 	.short	(.L_51 - .L_50)
.L_50:
        /*010c*/ 	.word	0x00000000
        /*0110*/ 	.short	0x0009
        /*0112*/ 	.short	0x0038
        /*0114*/ 	.byte	0x00, 0xf0, 0x11, 0x00


	//----- nvinfo : EIATTR_KPARAM_INFO
	.align		4
.L_51:
        /*0118*/ 	.byte	0x04, 0x17
        /*011a*/ 	.short	(.L_53 - .L_52)
.L_52:
        /*011c*/ 	.word	0x00000000
        /*0120*/ 	.short	0x0008
        /*0122*/ 	.short	0x0034
        /*0124*/ 	.byte	0x00, 0xf0, 0x11, 0x00


	//----- nvinfo : EIATTR_KPARAM_INFO
	.align		4
.L_53:
        /*0128*/ 	.byte	0x04, 0x17
        /*012a*/ 	.short	(.L_55 - .L_54)
.L_54:
        /*012c*/ 	.word	0x00000000
        /*0130*/ 	.short	0x0007
        /*0132*/ 	.short	0x0030
        /*0134*/ 	.byte	0x00, 0xf0, 0x11, 0x00


	//----- nvinfo : EIATTR_KPARAM_INFO
	.align		4
.L_55:
        /*0138*/ 	.byte	0x04, 0x17
        /*013a*/ 	.short	(.L_57 - .L_56)
.L_56:
        /*013c*/ 	.word	0x00000000
        /*0140*/ 	.short	0x0006
        /*0142*/ 	.short	0x002c
        /*0144*/ 	.byte	0x00, 0xf0, 0x11, 0x00


	//----- nvinfo : EIATTR_KPARAM_INFO
	.align		4
.L_57:
        /*0148*/ 	.byte	0x04, 0x17
        /*014a*/ 	.short	(.L_59 - .L_58)
.L_58:
        /*014c*/ 	.word	0x00000000
        /*0150*/ 	.short	0x0005
        /*0152*/ 	.short	0x0028
        /*0154*/ 	.byte	0x00, 0xf0, 0x11, 0x00


	//----- nvinfo : EIATTR_KPARAM_INFO
	.align		4
.L_59:
        /*0158*/ 	.byte	0x04, 0x17
        /*015a*/ 	.short	(.L_61 - .L_60)
.L_60:
        /*015c*/ 	.word	0x00000000
        /*0160*/ 	.short	0x0004
        /*0162*/ 	.short	0x0020
        /*0164*/ 	.byte	0x00, 0xf4, 0x21, 0x00


	//----- nvinfo : EIATTR_KPARAM_INFO
	.align		4
.L_61:
        /*0168*/ 	.byte	0x04, 0x17
        /*016a*/ 	.short	(.L_63 - .L_62)
.L_62:
        /*016c*/ 	.word	0x00000000
        /*0170*/ 	.short	0x0003
        /*0172*/ 	.short	0x0018
        /*0174*/ 	.byte	0x00, 0xf4, 0x21, 0x00


	//----- nvinfo : EIATTR_KPARAM_INFO
	.align		4
.L_63:
        /*0178*/ 	.byte	0x04, 0x17
        /*017a*/ 	.short	(.L_65 - .L_64)
.L_64:
        /*017c*/ 	.word	0x00000000
        /*0180*/ 	.short	0x0002
        /*0182*/ 	.short	0x0010
        /*0184*/ 	.byte	0x00, 0xf4, 0x21, 0x00


	//----- nvinfo : EIATTR_KPARAM_INFO
	.align		4
.L_65:
        /*0188*/ 	.byte	0x04, 0x17
        /*018a*/ 	.short	(.L_67 - .L_66)
.L_66:
        /*018c*/ 	.word	0x00000000
        /*0190*/ 	.short	0x0001
        /*0192*/ 	.short	0x0008
        /*0194*/ 	.byte	0x00, 0xf4, 0x21, 0x00


	//----- nvinfo : EIATTR_KPARAM_INFO
	.align		4
.L_67:
        /*0198*/ 	.byte	0x04, 0x17
        /*019a*/ 	.short	(.L_69 - .L_68)
.L_68:
        /*019c*/ 	.word	0x00000000
        /*01a0*/ 	.short	0x0000
        /*01a2*/ 	.short	0x0000
        /*01a4*/ 	.byte	0x00, 0xf4, 0x21, 0x00


	//----- nvinfo : EIATTR_AT_ENTRY_FRAGMENTS
	.align		4
.L_69:
        /*01a8*/ 	.byte	0x04, 0x4f
        /*01aa*/ 	.short	(.L_71 - .L_70)


	//   ....[0]....
.L_70:
        /*01ac*/ 	.word	0x00000004


	//----- nvinfo : EIATTR_RESERVED_SMEM_USED
	.align		4
.L_71:
        /*01b0*/ 	.byte	0x01, 0x41
	.zero		2


	//----- nvinfo : EIATTR_SPARSE_MMA_MASK
	.align		4
        /*01b4*/ 	.byte	0x03, 0x50
        /*01b6*/ 	.short	0x0000


	//----- nvinfo : EIATTR_TCGEN05_1CTA_USED
	.align		4
        /*01b8*/ 	.byte	0x01, 0x51
	.zero		2


	//----- nvinfo : EIATTR_MAXREG_COUNT
	.align		4
        /*01bc*/ 	.byte	0x03, 0x1b
        /*01be*/ 	.short	0x00ff


	//----- nvinfo : EIATTR_NUM_BARRIERS
	.align		4
        /*01c0*/ 	.byte	0x02, 0x4c
        /*01c2*/ 	.byte	0x01
	.zero		1


	//----- nvinfo : EIATTR_INT_WARP_WIDE_INSTR_OFFSETS
	.align		4
        /*01c4*/ 	.byte	0x04, 0x31
        /*01c6*/ 	.short	(.L_73 - .L_72)


	//   ....[0]....
.L_72:
        /*01c8*/ 	.word	0x00000e30


	//   ....[1]....
        /*01cc*/ 	.word	0x00000e50


	//   ....[2]....
        /*01d0*/ 	.word	0x000011d0


	//   ....[3]....
        /*01d4*/ 	.word	0x00001250


	//   ....[4]....
        /*01d8*/ 	.word	0x00002e50


	//   ....[5]....
        /*01dc*/ 	.word	0x000050d0


	//   ....[6]....
        /*01e0*/ 	.word	0x00005120


	//----- nvinfo : EIATTR_COOP_GROUP_MASK_REGIDS
	.align		4
.L_73:
        /*01e4*/ 	.byte	0x04, 0x29
        /*01e6*/ 	.short	(.L_75 - .L_74)


	//   ....[0]....
.L_74:
        /*01e8*/ 	.word	0xffffffff


	//   ....[1]....
        /*01ec*/ 	.word	0xffffffff


	//   ....[2]....
        /*01f0*/ 	.word	0xffffffff


	//   ....[3]....
        /*01f4*/ 	.word	0xffffffff


	//   ....[4]....
        /*01f8*/ 	.word	0xffffffff


	//   ....[5]....
        /*01fc*/ 	.word	0xffffffff


	//   ....[6]....
        /*0200*/ 	.word	0xffffffff


	//   ....[7]....
        /*0204*/ 	.word	0xffffffff


	//   ....[8]....
        /*0208*/ 	.word	0xffffffff


	//   ....[9]....
        /*020c*/ 	.word	0xffffffff


	//   ....[10]....
        /*0210*/ 	.word	0xffffffff


	//   ....[11]....
        /*0214*/ 	.word	0xffffffff


	//----- nvinfo : EIATTR_COOP_GROUP_INSTR_OFFSETS
	.align		4
.L_75:
        /*0218*/ 	.byte	0x04, 0x28
        /*021a*/ 	.short	(.L_77 - .L_76)


	//   ....[0]....
.L_76:
        /*021c*/ 	.word	0x00000050


	//   ....[1]....
        /*0220*/ 	.word	0x00000310


	//   ....[2]....
        /*0224*/ 	.word	0x00001960


	//   ....[3]....
        /*0228*/ 	.word	0x00001cc0


	//   ....[4]....
        /*022c*/ 	.word	0x000021b0


	//   ....[5]....
        /*0230*/ 	.word	0x00002230


	//   ....[6]....
        /*0234*/ 	.word	0x000032e0


	//   ....[7]....
        /*0238*/ 	.word	0x00003330


	//   ....[8]....
        /*023c*/ 	.word	0x000037b0


	//   ....[9]....
        /*0240*/ 	.word	0x00003810


	//   ....[10]....
        /*0244*/ 	.word	0x00004f60


	//   ....[11]....
        /*0248*/ 	.word	0x000051d0


	//----- nvinfo : EIATTR_VRC_CTA_INIT_COUNT
	.align		4
.L_77:
        /*024c*/ 	.byte	0x02, 0x4a
        /*024e*/ 	.byte	0x80
	.zero		1


	//----- nvinfo : EIATTR_MBARRIER_INSTR_OFFSETS
	.align		4
        /*0250*/ 	.byte	0x04, 0x39
        /*0252*/ 	.short	(.L_79 - .L_78)


	//   ....[0]....
.L_78:
        /*0254*/ 	.word	0x00001080
        /*0258*/ 	.word	0x000000ff
        /*025c*/ 	.word	0x00000000
        /*0260*/ 	.short	0x0100
        /*0262*/ 	.byte	0x0f
	.zero		1


	//   ....[1]....
        /*0264*/ 	.word	0x00001240
        /*0268*/ 	.word	0x000000ff
        /*026c*/ 	.word	0x00008008
        /*0270*/ 	.short	0x0100
        /*0272*/ 	.byte	0x0b
	.zero		1


	//   ....[2]....
        /*0274*/ 	.word	0x00001390
        /*0278*/ 	.word	0x000000ff
        /*027c*/ 	.word	0x00004000
        /*0280*/ 	.short	0x0100
        /*0282*/ 	.byte	0x0b
	.zero		1


	//   ....[3]....
        /*0284*/ 	.word	0x000015e0
        /*0288*/ 	.word	0x000000ff
        /*028c*/ 	.word	0x00004000
        /*0290*/ 	.short	0x010a
        /*0292*/ 	.byte	0x0b
	.zero		1


	//   ....[4]....
        /*0294*/ 	.word	0x00001710
        /*0298*/ 	.word	0x000000ff
        /*029c*/ 	.word	0x00004000
        /*02a0*/ 	.short	0x0108
        /*02a2*/ 	.byte	0x0b
	.zero		1


	//   ....[5]....
        /*02a4*/ 	.word	0x00002f90
        /*02a8*/ 	.word	0x000000ff
        /*02ac*/ 	.word	0x00008010
        /*02b0*/ 	.short	0x0100
        /*02b2*/ 	.byte	0x0b
	.zero		1


	//   ....[6]....
        /*02b4*/ 	.word	0x000030f0
        /*02b8*/ 	.word	0x000000ff
        /*02bc*/ 	.word	0x00008010
        /*02c0*/ 	.short	0x010a
        /*02c2*/ 	.byte	0x0b
	.zero		1


	//   ....[7]....
        /*02c4*/ 	.word	0x00003140
        /*02c8*/ 	.word	0x000000ff
        /*02cc*/ 	.word	0x00008010
        /*02d0*/ 	.short	0x0108
        /*02d2*/ 	.byte	0x0b
	.zero		1


	//   ....[8]....
        /*02d4*/ 	.word	0x00003870
        /*02d8*/ 	.word	0x000000ff
        /*02dc*/ 	.word	0x00000000
        /*02e0*/ 	.short	0x010a
        /*02e2*/ 	.byte	0x0f
	.zero		1


	//   ....[9]....
        /*02e4*/ 	.word	0x00004190
        /*02e8*/ 	.word	0x000000ff
        /*02ec*/ 	.word	0x00000000
        /*02f0*/ 	.short	0x010a
        /*02f2*/ 	.byte	0x0f
	.zero		1


	//   ....[10]....
        /*02f4*/ 	.word	0x00004320
        /*02f8*/ 	.word	0x000000ff
        /*02fc*/ 	.word	0x00008000
        /*0300*/ 	.short	0x0108
        /*0302*/ 	.byte	0x0b
	.zero		1


	//   ....[11]....
        /*0304*/ 	.word	0x00004400
        /*0308*/ 	.word	0x000000ff
        /*030c*/ 	.word	0x00008008
        /*0310*/ 	.short	0x0108
        /*0312*/ 	.byte	0x0b
	.zero		1


	//   ....[12]....
        /*0314*/ 	.word	0x000051f0
        /*0318*/ 	.word	0x000000ff
        /*031c*/ 	.word	0x00004000
        /*0320*/ 	.short	0x010a
        /*0322*/ 	.byte	0x0b
	.zero		1


	//   ....[13]....
        /*0324*/ 	.word	0x00005220
        /*0328*/ 	.word	0x000000ff
        /*032c*/ 	.word	0x00008010
        /*0330*/ 	.short	0x010a
        /*0332*/ 	.byte	0x0b
	.zero		1


	//   ....[14]....
        /*0334*/ 	.word	0x00005250
        /*0338*/ 	.word	0x000000ff
        /*033c*/ 	.word	0x00000000
        /*0340*/ 	.short	0x010a
        /*0342*/ 	.byte	0x0f
	.zero		1


	//   ....[15]....
        /*0344*/ 	.word	0x00005280
        /*0348*/ 	.word	0x000000ff
        /*034c*/ 	.word	0x00000000
        /*0350*/ 	.short	0x010a
        /*0352*/ 	.byte	0x0f
	.zero		1


	//----- nvinfo : EIATTR_NUM_MBARRIERS
	.align		4
.L_79:
        /*0354*/ 	.byte	0x03, 0x38
        /*0356*/ 	.short	0xffff


	//----- nvinfo : EIATTR_EXIT_INSTR_OFFSETS
	.align		4
        /*0358*/ 	.byte	0x04, 0x1c
        /*035a*/ 	.short	(.L_81 - .L_80)


	//   ....[0]....
.L_80:
        /*035c*/ 	.word	0x000051e0


	//----- nvinfo : EIATTR_REQNTID
	.align		4
.L_81:
        /*0360*/ 	.byte	0x04, 0x10
        /*0362*/ 	.short	(.L_83 - .L_82)
.L_82:
        /*0364*/ 	.word	0x00000100
        /*0368*/ 	.word	0x00000001
        /*036c*/ 	.word	0x00000001


	//----- nvinfo : EIATTR_CRS_STACK_SIZE
	.align		4
.L_83:
        /*0370*/ 	.byte	0x04, 0x1e
        /*0372*/ 	.short	(.L_85 - .L_84)
.L_84:
        /*0374*/ 	.word	0x00000000


	//----- nvinfo : EIATTR_CBANK_PARAM_SIZE
	.align		4
.L_85:
        /*0378*/ 	.byte	0x03, 0x19
        /*037a*/ 	.short	0x0088


	//----- nvinfo : EIATTR_PARAM_CBANK
	.align		4
        /*037c*/ 	.byte	0x04, 0x0a
        /*037e*/ 	.short	(.L_87 - .L_86)
	.align		4
.L_86:
        /*0380*/ 	.word	index@(.nv.constant0.attn_fwd)
        /*0384*/ 	.short	0x0380
        /*0386*/ 	.short	0x0088


	//----- nvinfo : EIATTR_SW_WAR
	.align		4
.L_87:
        /*0388*/ 	.byte	0x04, 0x36
        /*038a*/ 	.short	(.L_89 - .L_88)
.L_88:
        /*038c*/ 	.word	0x00000008
.L_89:


//--------------------- .nv.compat                --------------------------
	.section	.nv.compat,"",@"SHT_CUDA_COMPAT_INFO"
	.align	4
        /*0000*/ 	.byte	0x02, 0x02, 0x02, 0x00, 0x02, 0x05, 0x05, 0x00, 0x02, 0x03, 0x00, 0x00, 0x02, 0x06, 0x01, 0x00


//--------------------- .nv.callgraph             --------------------------
	.section	.nv.callgraph,"",@"SHT_CUDA_CALLGRAPH"
	.align	4
	.sectionentsize	8
	.align		4
        /*0000*/ 	.word	0x00000000
	.align		4
        /*0004*/ 	.word	0xffffffff
	.align		4
        /*0008*/ 	.word	0x00000000
	.align		4
        /*000c*/ 	.word	0xfffffffe
	.align		4
        /*0010*/ 	.word	0x00000000
	.align		4
        /*0014*/ 	.word	0xfffffffd
	.align		4
        /*0018*/ 	.word	0x00000000
	.align		4
        /*001c*/ 	.word	0xfffffffc


//--------------------- .nv.constant4             --------------------------
	.section	.nv.constant4,"a",@progbits
	.align	8
	.align		8
.nv.constant4:
        /*0000*/ 	.dword	_$_str


//--------------------- .text.attn_fwd            --------------------------
	.section	.text.attn_fwd,"ax",@progbits
	.align	128
        .global         attn_fwd
        .type           attn_fwd,@function
        .size           attn_fwd,(.L_x_28 - attn_fwd)
        .other          attn_fwd,@"STO_CUDA_ENTRY STV_DEFAULT"
attn_fwd:
.text.attn_fwd:
[----:B------:R-:W0:Y:S01]  /*0000*/  LDC R1, c[0x0][0x37c] ;  /* 0x0000df00ff017b82 */ /* 0x000e220000000800 */
[----:B------:R-:W1:Y:S02]  /*0010*/  S2R R0, SR_TID.X ;  /* 0x0000000000007919 */ /* 0x000e640000002100 */
[----:B-1----:R-:W-:-:S13]  /*0020*/  ISETP.GE.U32.AND P1, PT, R0, 0x20, PT ;  /* 0x000000200000780c */ /* 0x002fda0003f26070 */
[----:B------:R-:W-:Y:S05]  /*0030*/  @P1 BRA `(.L_x_0) ;  /* 0x0000000000b81947 */ /* 0x000fea0003800000 */
[----:B------:R-:W1:Y:S01]  /*0040*/  S2UR UR6, SR_CgaCtaId ;  /* 0x00000000000679c3 */ /* 0x000e620000008800 */
[----:B------:R-:W-:Y:S01]  /*0050*/  NOP ;  /* 0x0000000000007918 */ /* 0x000fe20000000000 */
[----:B------:R-:W-:Y:S02]  /*0060*/  UMOV UR4, 0x40 ;  /* 0x0000004000047882 */ /* 0x000fe40000000000 */
[----:B-1----:R-:W-:-:S09]  /*0070*/  ULEA UR4, UR6, UR4, 0x18 ;  /* 0x0000000406047291 */ /* 0x002fd2000f8ec0ff */
[----:B------:R-:W1:Y:S01]  /*0080*/  LDS.U8 R2, [UR4] ;  /* 0x00000004ff027984 */ /* 0x000e620008000000 */
[----:B------:R-:W-:Y:S02]  /*0090*/  UMOV UR4, 0x400 ;  /* 0x0000040000047882 */ /* 0x000fe40000000000 */
[----:B------:R-:W-:Y:S01]  /*00a0*/  ULEA UR4, UR6, UR4, 0x18 ;  /* 0x0000000406047291 */ /* 0x000fe2000f8ec0ff */
[----:B-1----:R-:W-:-:S13]  /*00b0*/  ISETP.NE.AND P0, PT, R2, RZ, PT ;  /* 0x000000ff0200720c */ /* 0x002fda0003f05270 */
[----:B------:R-:W-:Y:S05]  /*00c0*/  @P0 BRA `(.L_x_1) ;  /* 0x00000000007c0947 */ /* 0x000fea0003800000 */
[----:B------:R-:W-:-:S13]  /*00d0*/  ELECT P0, URZ, PT ;  /* 0x0000000000ff782f */ /* 0x000fda0003800000 */
[----:B------:R-:W-:Y:S05]  /*00e0*/  @!P0 BRA `(.L_x_2) ;  /* 0x0000000000848947 */ /* 0x000fea0003800000 */
[----:B------:R-:W-:Y:S01]  /*00f0*/  UMOV UR5, 0x4 ;  /* 0x0000000400057882 */ /* 0x000fe20000000000 */
[----:B------:R-:W-:Y:S02]  /*0100*/  IMAD.MOV.U32 R5, RZ, RZ, 0x1 ;  /* 0x00000001ff057424 */ /* 0x000fe400078e00ff */
[----:B------:R-:W-:Y:S02]  /*0110*/  IMAD.MOV.U32 R3, RZ, RZ, 0xf ;  /* 0x0000000fff037424 */ /* 0x000fe400078e00ff */
[----:B------:R-:W-:Y:S04]  /*0120*/  DEPBAR.LE SB1, 0x36 ;  /* 0x00009d800000791a */ /* 0x000fe80000000000 */
[----:B------:R-:W1:Y:S02]  /*0130*/  UTCATOMSWS.FIND_AND_SET.ALIGN UP0, UR5, UR5 ;  /* 0x00000005000575e3 */ /* 0x000e640008000800 */
[----:B-1----:R-:W-:-:S04]  /*0140*/  PLOP3.LUT P0, PT, PT, PT, UP0, 0x80, 0x8 ;  /* 0x000000000008781c */ /* 0x002fc80003f0f008 */
[----:B------:R-:W-:-:S04]  /*0150*/  SEL R2, RZ, 0xffffffff, !P0 ;  /* 0xffffffffff027807 */ /* 0x000fc80004000000 */
[----:B------:R-:W-:Y:S02]  /*0160*/  ISETP.NE.AND P0, PT, R2, RZ, PT ;  /* 0x000000ff0200720c */ /* 0x000fe40003f05270 */
[----:B------:R-:W-:-:S11]  /*0170*/  MOV R2, UR5 ;  /* 0x0000000500027c02 */ /* 0x000fd60008000f00 */
[----:B------:R-:W-:Y:S05]  /*0180*/  @P0 BRA `(.L_x_3) ;  /* 0x0000000000240947 */ /* 0x000fea0003800000 */
.L_x_4:
[----:B------:R-:W-:Y:S05]  /*0190*/  NANOSLEEP 0x64 ;  /* 0x000000640000795d */ /* 0x000fea0003800000 */
[----:B------:R-:W-:-:S05]  /*01a0*/  UMOV UR5, 0x4 ;  /* 0x0000000400057882 */ /* 0x000fca0000000000 */
[----:B------:R-:W-:Y:S04]  /*01b0*/  DEPBAR.LE SB1, 0x36 ;  /* 0x00009d800000791a */ /* 0x000fe80000000000 */
[----:B------:R-:W1:Y:S02]  /*01c0*/  UTCATOMSWS.FIND_AND_SET.ALIGN UP0, UR5, UR5 ;  /* 0x00000005000575e3 */ /* 0x000e640008000800 */
[----:B-1----:R-:W-:-:S04]  /*01d0*/  PLOP3.LUT P0, PT, PT, PT, UP0, 0x80, 0x8 ;  /* 0x000000000008781c */ /* 0x002fc80003f0f008 */
[----:B------:R-:W-:-:S04]  /*01e0*/  SEL R2, RZ, 0xffffffff, !P0 ;  /* 0xffffffffff027807 */ /* 0x000fc80004000000 */
[----:B------:R-:W-:Y:S01]  /*01f0*/  ISETP.NE.AND P0, PT, R2, RZ, PT ;  /* 0x000000ff0200720c */ /* 0x000fe20003f05270 */
[----:B------:R-:W-:-:S12]  /*0200*/  IMAD.U32 R2, RZ, RZ, UR5 ;  /* 0x00000005ff027e24 */ /* 0x000fd8000f8e00ff */
[----:B------:R-:W-:Y:S05]  /*0210*/  @!P0 BRA `(.L_x_4) ;  /* 0xfffffffc00dc8947 */ /* 0x000fea000383ffff */
.L_x_3:
[C---:B------:R-:W-:Y:S01]  /*0220*/  VIADD R4, R2.reuse, 0x10 ;  /* 0x0000001002047836 */ /* 0x040fe20000000000 */
[----:B------:R-:W-:Y:S01]  /*0230*/  UMOV UR5, 0x50 ;  /* 0x0000005000057882 */ /* 0x000fe20000000000 */
[----:B------:R-:W-:Y:S01]  /*0240*/  SHF.L.U32 R3, R3, R2, RZ ;  /* 0x0000000203037219 */ /* 0x000fe200000006ff */
[----:B------:R-:W-:Y:S01]  /*0250*/  ULEA UR5, UR6, UR5, 0x18 ;  /* 0x0000000506057291 */ /* 0x000fe2000f8ec0ff */
[----:B------:R-:W-:Y:S02]  /*0260*/  SHF.L.U32 R2, R2, 0x5, RZ ;  /* 0x0000000502027819 */ /* 0x000fe400000006ff */
[----:B------:R-:W-:-:S04]  /*0270*/  SHF.L.U32 R4, R5, R4, RZ ;  /* 0x0000000405047219 */ /* 0x000fc800000006ff */
[----:B------:R-:W-:-:S05]  /*0280*/  LOP3.LUT R3, R4, R3, RZ, 0xfc, !PT ;  /* 0x0000000304037212 */ /* 0x000fca00078efcff */
[----:B------:R1:W-:Y:S04]  /*0290*/  ATOMS.OR RZ, [UR5], R3 ;  /* 0x00000003ffff798c */ /* 0x0003e8000b000005 */
[----:B------:R1:W-:Y:S01]  /*02a0*/  STS [UR4], R2 ;  /* 0x00000002ff007988 */ /* 0x0003e20008000804 */
[----:B------:R-:W-:Y:S05]  /*02b0*/  BRA `(.L_x_2) ;  /* 0x0000000000107947 */ /* 0x000fea0003800000 */
.L_x_1:
[----:B------:R-:W-:-:S05]  /*02c0*/  IMAD.MOV.U32 R2, RZ, RZ, -0x1 ;  /* 0xffffffffff027424 */ /* 0x000fca00078e00ff */
[----:B------:R1:W-:Y:S02]  /*02d0*/  STS [UR4], R2 ;  /* 0x00000002ff007988 */ /* 0x0003e40008000804 */
[----:B-1----:R-:W-:-:S07]  /*02e0*/  MOV R2, 0x300 ;  /* 0x0000030000027802 */ /* 0x002fce0000000f00 */
[----:B0-----:R-:W-:Y:S05]  /*02f0*/  CALL.REL.NOINC `($__internal_1_$__cuda_sm10x_tcgen05_guardrail_trap_phase_invalid_during_alloc) ;  /* 0x0000004c00f87944 */ /* 0x001fea0003c00000 */
.L_x_2:
[----:B------:R-:W-:Y:S05]  /*0300*/  WARPSYNC.ALL ;  /* 0x0000000000007948 */ /* 0x000fea0003800000 */
[----:B------:R-:W-:Y:S01]  /*0310*/  NOP ;  /* 0x0000000000007918 */ /* 0x000fe20000000000 */
.L_x_0:
[----:B-1----:R-:W1:Y:S01]  /*0320*/  S2R R2, SR_CTAID.X ;  /* 0x0000000000027919 */ /* 0x002e620000002500 */
[----:B------:R-:W2:Y:S01]  /*0330*/  S2UR UR10, SR_CTAID.Y ;  /* 0x00000000000a79c3 */ /* 0x000ea20000002600 */
[----:B------:R-:W2:Y:S01]  /*0340*/  LDCU.64 UR4, c[0x0][0x3b0] ;  /* 0x00007600ff0477ac */ /* 0x000ea20008000a00 */
[----:B------:R-:W-:Y:S02]  /*0350*/  LOP3.LUT R3, R0, 0x3f, RZ, 0xc0, !PT ;  /* 0x0000003f00037812 */ /* 0x000fe400078ec0ff */
[----:B------:R-:W-:Y:S01]  /*0360*/  SHF.R.U32.HI R20, RZ, 0x6, R0 ;  /* 0x00000006ff147819 */ /* 0x000fe20000011600 */
[----:B------:R-:W-:Y:S01]  /*0370*/  UMOV UR11, 0x400 ;  /* 0x00000400000b7882 */ /* 0x000fe20000000000 */
[----:B------:R-:W3:Y:S02]  /*0380*/  LDCU.64 UR30, c[0x0][0x358] ;  /* 0x00006b00ff1e77ac */ /* 0x000ee40008000a00 */
[----:B------:R-:W4:Y:S01]  /*0390*/  LDC R28, c[0x0][0x3b8] ;  /* 0x0000ee00ff1c7b82 */ /* 0x000f220000000800 */
[----:B------:R-:W-:-:S07]  /*03a0*/  SGXT.U32 R20, R20, 0x2 ;  /* 0x000000021414781a */ /* 0x000fce0000000000 */
[----:B------:R-:W0:Y:S08]  /*03b0*/  S2UR UR6, SR_CgaCtaId ;  /* 0x00000000000679c3 */ /* 0x000e300000008800 */
[----:B------:R-:W3:Y:S01]  /*03c0*/  LDC.64 R24, c[0x0][0x380] ;  /* 0x0000e000ff187b82 */ /* 0x000ee20000000a00 */
[----:B--2---:R-:W-:-:S04]  /*03d0*/  UIMAD UR4, UR10, UR4, URZ ;  /* 0x000000040a0472a4 */ /* 0x004fc8000f8e02ff */
[----:B------:R-:W-:Y:S01]  /*03e0*/  USHF.L.U32 UR7, UR4, 0x1, URZ ;  /* 0x0000000104077899 */ /* 0x000fe200080006ff */
[----:B-1----:R-:W-:Y:S02]  /*03f0*/  IMAD R2, R2, 0x40, R3 ;  /* 0x0000004002027824 */ /* 0x002fe400078e0203 */
[----:B------:R-:W1:Y:S01]  /*0400*/  LDC.64 R68, c[0x0][0x3c0] ;  /* 0x0000f000ff447b82 */ /* 0x000e620000000a00 */
[----:B----4-:R-:W-:Y:S02]  /*0410*/  IMAD R6, R20, R28, RZ ;  /* 0x0000001c14067224 */ /* 0x010fe400078e02ff */
[----:B------:R-:W-:Y:S01]  /*0420*/  IMAD R4, R2, UR5, RZ ;  /* 0x0000000502047c24 */ /* 0x000fe2000f8e02ff */
[----:B------:R-:W-:Y:S01]  /*0430*/  UIMAD.WIDE UR4, UR4, 0x2, URZ ;  /* 0x00000002040478a5 */ /* 0x000fe2000f8e02ff */
[----:B------:R-:W-:-:S03]  /*0440*/  IMAD R7, R28, 0x4, R6 ;  /* 0x000000041c077824 */ /* 0x000fc600078e0206 */
[C---:B------:R-:W-:Y:S01]  /*0450*/  SHF.L.U32 R5, R4.reuse, 0x1, RZ ;  /* 0x0000000104057819 */ /* 0x040fe200000006ff */
[----:B0-----:R-:W-:Y:S01]  /*0460*/  ULEA UR11, UR6, UR11, 0x18 ;  /* 0x0000000b060b7291 */ /* 0x001fe2000f8ec0ff */
[----:B------:R-:W-:Y:S01]  /*0470*/  BAR.SYNC.DEFER_BLOCKING 0x0 ;  /* 0x0000000000007b1d */ /* 0x000fe20000010000 */
[----:B------:R-:W-:Y:S01]  /*0480*/  IMAD.HI R4, R4, 0x2, RZ ;  /* 0x0000000204047827 */ /* 0x000fe200078e02ff */
[----:B---3--:R-:W-:-:S04]  /*0490*/  IADD3 R24, P0, P2, R5, UR7, R24 ;  /* 0x0000000705187c10 */ /* 0x008fc8000fa1e018 */
[----:B------:R-:W0:Y:S01]  /*04a0*/  LDCU UR4, c[0x0][0x3c8] ;  /* 0x00007900ff0477ac */ /* 0x000e220008000800 */
[----:B------:R-:W-:Y:S01]  /*04b0*/  IADD3.X R26, PT, PT, R4, UR5, R25, P0, P2 ;  /* 0x00000005041a7c10 */ /* 0x000fe200087e4419 */
[----:B------:R-:W-:Y:S01]  /*04c0*/  IMAD R4, R28, 0x4, R7 ;  /* 0x000000041c047824 */ /* 0x000fe200078e0207 */
[----:B------:R-:W-:-:S04]  /*04d0*/  LEA R8, P0, R6, R24, 0x1 ;  /* 0x0000001806087211 */ /* 0x000fc800078008ff */
[----:B------:R-:W-:Y:S02]  /*04e0*/  LEA.HI.X.SX32 R9, R6, R26, 0x1, P0 ;  /* 0x0000001a06097211 */ /* 0x000fe400000f0eff */
[----:B------:R-:W-:Y:S02]  /*04f0*/  LEA R6, R28, R4, 0x2 ;  /* 0x000000041c067211 */ /* 0x000fe400078e10ff */
[CC--:B------:R-:W-:Y:S02]  /*0500*/  LEA R10, P0, R7.reuse, R24.reuse, 0x1 ;  /* 0x00000018070a7211 */ /* 0x0c0fe400078008ff */
[----:B------:R-:W-:Y:S01]  /*0510*/  LEA R12, P2, R4, R24, 0x1 ;  /* 0x00000018040c7211 */ /* 0x000fe200078408ff */
[----:B------:R-:W2:Y:S01]  /*0520*/  LDS R31, [UR11] ;  /* 0x0000000bff1f7984 */ /* 0x000ea20008000800 */
[C---:B------:R-:W-:Y:S01]  /*0530*/  IMAD R17, R28.reuse, 0x4, R6 ;  /* 0x000000041c117824 */ /* 0x040fe200078e0206 */
[----:B------:R-:W-:Y:S01]  /*0540*/  LEA.HI.X.SX32 R11, R7, R26, 0x1, P0 ;  /* 0x0000001a070b7211 */ /* 0x000fe200000f0eff */
[----:B------:R-:W-:Y:S02]  /*0550*/  BAR.SYNC.DEFER_BLOCKING 0x0 ;  /* 0x0000000000007b1d */ /* 0x000fe40000010000 */
[----:B------:R-:W-:Y:S01]  /*0560*/  IMAD R19, R28, 0x4, R17 ;  /* 0x000000041c137824 */ /* 0x000fe200078e0211 */
[----:B------:R-:W-:-:S02]  /*0570*/  LEA R14, P0, R6, R24, 0x1 ;  /* 0x00000018060e7211 */ /* 0x000fc400078008ff */
[-C--:B------:R-:W-:Y:S02]  /*0580*/  LEA.HI.X.SX32 R13, R4, R26.reuse, 0x1, P2 ;  /* 0x0000001a040d7211 */ /* 0x080fe400010f0eff */
[----:B------:R-:W-:Y:S02]  /*0590*/  LEA R21, R28, R19, 0x2 ;  /* 0x000000131c157211 */ /* 0x000fe400078e10ff */
[----:B------:R-:W-:Y:S02]  /*05a0*/  LEA.HI.X.SX32 R15, R6, R26, 0x1, P0 ;  /* 0x0000001a060f7211 */ /* 0x000fe400000f0eff */
[----:B------:R-:W-:Y:S01]  /*05b0*/  LEA R16, P0, R17, R24, 0x1 ;  /* 0x0000001811107211 */ /* 0x000fe200078008ff */
[----:B------:R-:W-:-:S03]  /*05c0*/  IMAD R22, R28, 0x4, R21 ;  /* 0x000000041c167824 */ /* 0x000fc600078e0215 */
[----:B------:R-:W-:Y:S02]  /*05d0*/  LEA.HI.X.SX32 R17, R17, R26, 0x1, P0 ;  /* 0x0000001a11117211 */ /* 0x000fe400000f0eff */
[----:B------:R-:W-:Y:S01]  /*05e0*/  LEA R18, P2, R21, R24, 0x1 ;  /* 0x0000001815127211 */ /* 0x000fe200078408ff */
[----:B------:R3:W5:Y:S04]  /*05f0*/  LDG.E.U16 R4, desc[UR30][R10.64] ;  /* 0x0000001e0a047981 */ /* 0x000768000c1e1500 */
[----:B------:R4:W5:Y:S04]  /*0600*/  LDG.E.U16 R5, desc[UR30][R8.64] ;  /* 0x0000001e08057981 */ /* 0x000968000c1e1500 */
[----:B------:R0:W5:Y:S01]  /*0610*/  LDG.E.U16 R6, desc[UR30][R14.64] ;  /* 0x0000001e0e067981 */ /* 0x000162000c1e1500 */
[----:B---3--:R-:W-:-:S03]  /*0620*/  IMAD R11, R28, 0x4, R22 ;  /* 0x000000041c0b7824 */ /* 0x008fc600078e0216 */
[----:B------:R3:W5:Y:S01]  /*0630*/  LDG.E.U16 R7, desc[UR30][R12.64] ;  /* 0x0000001e0c077981 */ /* 0x000762000c1e1500 */
[----:B----4-:R-:W-:-:S03]  /*0640*/  LEA R8, P0, R19, R24, 0x1 ;  /* 0x0000001813087211 */ /* 0x010fc600078008ff */
[----:B------:R4:W5:Y:S01]  /*0650*/  LDG.E.U16 R23, desc[UR30][R16.64] ;  /* 0x0000001e10177981 */ /* 0x000962000c1e1500 */
[----:B0-----:R-:W-:Y:S02]  /*0660*/  LEA R15, R28, R11, 0x2 ;  /* 0x0000000b1c0f7211 */ /* 0x001fe400078e10ff */
[----:B------:R-:W-:Y:S02]  /*0670*/  LEA.HI.X.SX32 R9, R19, R26, 0x1, P0 ;  /* 0x0000001a13097211 */ /* 0x000fe400000f0eff */
[----:B---3--:R-:W-:Y:S02]  /*0680*/  LEA R12, P0, R22, R24, 0x1 ;  /* 0x00000018160c7211 */ /* 0x008fe400078008ff */
[-C--:B------:R-:W-:Y:S01]  /*0690*/  LEA.HI.X.SX32 R19, R21, R26.reuse, 0x1, P2 ;  /* 0x0000001a15137211 */ /* 0x080fe200010f0eff */
[----:B------:R-:W-:Y:S01]  /*06a0*/  IMAD R21, R28, 0x4, R15 ;  /* 0x000000041c157824 */ /* 0x000fe200078e020f */
[----:B------:R-:W-:Y:S01]  /*06b0*/  LEA.HI.X.SX32 R13, R22, R26, 0x1, P0 ;  /* 0x0000001a160d7211 */ /* 0x000fe200000f0eff */
[----:B------:R-:W5:Y:S01]  /*06c0*/  LDG.E.U16 R30, desc[UR30][R8.64] ;  /* 0x0000001e081e7981 */ /* 0x000f62000c1e1500 */
[----:B------:R-:W-:Y:S01]  /*06d0*/  LEA R10, P0, R11, R24, 0x1 ;  /* 0x000000180b0a7211 */ /* 0x000fe200078008ff */
[----:B------:R-:W-:-:S02]  /*06e0*/  IMAD R22, R28, 0x4, R21 ;  /* 0x000000041c167824 */ /* 0x000fc400078e0215 */
[----:B------:R0:W5:Y:S01]  /*06f0*/  LDG.E.U16 R25, desc[UR30][R18.64] ;  /* 0x0000001e12197981 */ /* 0x000162000c1e1500 */
[----:B------:R-:W-:Y:S02]  /*0700*/  LEA.HI.X.SX32 R11, R11, R26, 0x1, P0 ;  /* 0x0000001a0b0b7211 */ /* 0x000fe400000f0eff */
[-C--:B------:R-:W-:Y:S01]  /*0710*/  LEA R14, P0, R15, R24.reuse, 0x1 ;  /* 0x000000180f0e7211 */ /* 0x080fe200078008ff */
[----:B------:R3:W5:Y:S01]  /*0720*/  LDG.E.U16 R32, desc[UR30][R12.64] ;  /* 0x0000001e0c207981 */ /* 0x000762000c1e1500 */
[----:B----4-:R-:W-:Y:S02]  /*0730*/  LEA R16, P2, R21, R24, 0x1 ;  /* 0x0000001815107211 */ /* 0x010fe400078408ff */
[----:B------:R-:W-:Y:S01]  /*0740*/  LEA.HI.X.SX32 R15, R15, R26, 0x1, P0 ;  /* 0x0000001a0f0f7211 */ /* 0x000fe200000f0eff */
[----:B------:R4:W5:Y:S01]  /*0750*/  LDG.E.U16 R29, desc[UR30][R10.64] ;  /* 0x0000001e0a1d7981 */ /* 0x000962000c1e1500 */
[----:B0-----:R-:W-:Y:S02]  /*0760*/  LEA R18, R28, R22, 0x2 ;  /* 0x000000161c127211 */ /* 0x001fe400078e10ff */
[----:B------:R-:W-:Y:S01]  /*0770*/  LEA R8, P0, R22, R24, 0x1 ;  /* 0x0000001816087211 */ /* 0x000fe200078008ff */
[----:B------:R0:W5:Y:S02]  /*0780*/  LDG.E.U16 R34, desc[UR30][R14.64] ;  /* 0x0000001e0e227981 */ /* 0x000164000c1e1500 */
[----:B------:R-:W-:Y:S01]  /*0790*/  IMAD R19, R28, 0x4, R18 ;  /* 0x000000041c137824 */ /* 0x000fe200078e0212 */
[----:B------:R-:W-:-:S02]  /*07a0*/  LEA.HI.X.SX32 R9, R22, R26, 0x1, P0 ;  /* 0x0000001a16097211 */ /* 0x000fc400000f0eff */
[----:B------:R-:W-:Y:S01]  /*07b0*/  LEA.HI.X.SX32 R17, R21, R26, 0x1, P2 ;  /* 0x0000001a15117211 */ /* 0x000fe200010f0eff */
[----:B------:R-:W-:Y:S01]  /*07c0*/  IMAD R21, R28, 0x4, R19 ;  /* 0x000000041c157824 */ /* 0x000fe200078e0213 */
[C---:B---3--:R-:W-:Y:S01]  /*07d0*/  LEA R12, P0, R18.reuse, R24, 0x1 ;  /* 0x00000018120c7211 */ /* 0x048fe200078008ff */
[----:B------:R-:W5:Y:S03]  /*07e0*/  LDG.E.U16 R36, desc[UR30][R8.64] ;  /* 0x0000001e08247981 */ /* 0x000f66000c1e1500 */
[----:B------:R-:W-:Y:S01]  /*07f0*/  LEA.HI.X.SX32 R13, R18, R26, 0x1, P0 ;  /* 0x0000001a120d7211 */ /* 0x000fe200000f0eff */
[----:B------:R1:W5:Y:S01]  /*0800*/  LDG.E.U16 R17, desc[UR30][R16.64] ;  /* 0x0000001e10117981 */ /* 0x000362000c1e1500 */
[----:B----4-:R-:W-:Y:S02]  /*0810*/  LEA R10, P0, R19, R24, 0x1 ;  /* 0x00000018130a7211 */ /* 0x010fe400078008ff */
[----:B------:R-:W-:-:S02]  /*0820*/  LEA R22, R28, R21, 0x2 ;  /* 0x000000151c167211 */ /* 0x000fc400078e10ff */
[----:B------:R-:W-:Y:S01]  /*0830*/  LEA.HI.X.SX32 R11, R19, R26, 0x1, P0 ;  /* 0x0000001a130b7211 */ /* 0x000fe200000f0eff */
[----:B------:R3:W5:Y:S01]  /*0840*/  LDG.E.U16 R13, desc[UR30][R12.64] ;  /* 0x0000001e0c0d7981 */ /* 0x000762000c1e1500 */
[CC--:B------:R-:W-:Y:S02]  /*0850*/  LEA R18, P2, R21.reuse, R24.reuse, 0x1 ;  /* 0x0000001815127211 */ /* 0x0c0fe400078408ff */
[----:B0-----:R-:W-:Y:S01]  /*0860*/  LEA R14, P0, R22, R24, 0x1 ;  /* 0x00000018160e7211 */ /* 0x001fe200078008ff */
[----:B-1----:R-:W-:Y:S01]  /*0870*/  IMAD R16, R20, R69, RZ ;  /* 0x0000004514107224 */ /* 0x002fe200078e02ff */
[-C--:B------:R-:W-:Y:S01]  /*0880*/  LEA.HI.X.SX32 R19, R21, R26.reuse, 0x1, P2 ;  /* 0x0000001a15137211 */ /* 0x080fe200010f0eff */
[----:B------:R-:W-:Y:S01]  /*0890*/  IMAD R8, R3, UR4, RZ ;  /* 0x0000000403087c24 */ /* 0x000fe2000f8e02ff */
[----:B------:R-:W-:Y:S01]  /*08a0*/  LEA.HI.X.SX32 R15, R22, R26, 0x1, P0 ;  /* 0x0000001a160f7211 */ /* 0x000fe200000f0eff */
[----:B------:R-:W-:Y:S01]  /*08b0*/  IMAD R68, R68, UR10, RZ ;  /* 0x0000000a44447c24 */ /* 0x000fe2000f8e02ff */
[----:B------:R-:W0:Y:S01]  /*08c0*/  LDC.64 R26, c[0x0][0x388] ;  /* 0x0000e200ff1a7b82 */ /* 0x000e220000000a00 */
[C---:B------:R-:W-:Y:S01]  /*08d0*/  IMAD R22, R69.reuse, 0x4, R16 ;  /* 0x0000000445167824 */ /* 0x040fe200078e0210 */
[----:B------:R-:W-:Y:S01]  /*08e0*/  SHF.R.U32.HI R9, RZ, 0x5, R0 ;  /* 0x00000005ff097819 */ /* 0x000fe20000011600 */
[----:B------:R1:W5:Y:S02]  /*08f0*/  LDG.E.U16 R40, desc[UR30][R14.64] ;  /* 0x0000001e0e287981 */ /* 0x000364000c1e1500 */
[----:B------:R-:W-:-:S02]  /*0900*/  IMAD R24, R69, 0x4, R22 ;  /* 0x0000000445187824 */ /* 0x000fc400078e0216 */
[----:B------:R4:W5:Y:S03]  /*0910*/  LDG.E.U16 R38, desc[UR30][R10.64] ;  /* 0x0000001e0a267981 */ /* 0x000966000c1e1500 */
[----:B---3--:R-:W-:Y:S01]  /*0920*/  LEA R12, R69, R24, 0x2 ;  /* 0x00000018450c7211 */ /* 0x008fe200078e10ff */
[----:B------:R3:W5:Y:S01]  /*0930*/  LDG.E.U16 R19, desc[UR30][R18.64] ;  /* 0x0000001e12137981 */ /* 0x000762000c1e1500 */
[----:B------:R-:W-:-:S03]  /*0940*/  R2UR UR18, R9 ;  /* 0x00000000091272ca */ /* 0x000fc600000e0000 */
[----:B-1----:R-:W-:Y:S01]  /*0950*/  IMAD R14, R69, 0x4, R12 ;  /* 0x00000004450e7824 */ /* 0x002fe200078e020c */
[----:B------:R-:W-:Y:S01]  /*0960*/  SHF.L.U32 R9, R68, 0x1, RZ ;  /* 0x0000000144097819 */ /* 0x000fe200000006ff */
[C---:B----4-:R-:W-:Y:S02]  /*0970*/  IMAD.SHL.U32 R10, R8.reuse, 0x2, RZ ;  /* 0x00000002080a7824 */ /* 0x050fe400078e00ff */
[----:B------:R-:W-:Y:S01]  /*0980*/  IMAD.HI R11, R8, 0x2, RZ ;  /* 0x00000002080b7827 */ /* 0x000fe200078e02ff */
[----:B------:R-:W-:-:S03]  /*0990*/  LOP3.LUT R8, R0, 0xc0, RZ, 0xc0, !PT ;  /* 0x000000c000087812 */ /* 0x000fc600078ec0ff */
[----:B---3--:R-:W-:Y:S01]  /*09a0*/  IMAD R18, R69, 0x4, R14 ;  /* 0x0000000445127824 */ /* 0x008fe200078e020e */
[----:B0-----:R-:W-:Y:S01]  /*09b0*/  IADD3 R57, P0, P2, R10, R26, R9 ;  /* 0x0000001a0a397210 */ /* 0x001fe20007a1e009 */
[----:B------:R-:W-:Y:S01]  /*09c0*/  IMAD.HI R68, R68, 0x2, RZ ;  /* 0x0000000244447827 */ /* 0x000fe200078e02ff */
[----:B------:R-:W-:-:S03]  /*09d0*/  SHF.R.U32.HI R28, RZ, 0x2, R8 ;  /* 0x00000002ff1c7819 */ /* 0x000fc60000011608 */
[----:B------:R-:W-:Y:S01]  /*09e0*/  IMAD R10, R69, 0x4, R18 ;  /* 0x00000004450a7824 */ /* 0x000fe200078e0212 */
[----:B------:R-:W-:-:S03]  /*09f0*/  IADD3.X R11, PT, PT, R11, R27, R68, P0, P2 ;  /* 0x0000001b0b0b7210 */ /* 0x000fc600007e4444 */
[----:B------:R-:W-:Y:S01]  /*0a00*/  IMAD R8, R69, 0x4, R10 ;  /* 0x0000000445087824 */ /* 0x000fe200078e020a */
[----:B------:R-:W-:-:S03]  /*0a10*/  LEA R94, P0, R16, R57, 0x1 ;  /* 0x00000039105e7211 */ /* 0x000fc600078008ff */
[C---:B------:R-:W-:Y:S01]  /*0a20*/  IMAD R26, R69.reuse, 0x4, R8 ;  /* 0x00000004451a7824 */ /* 0x040fe200078e0208 */
[----:B------:R-:W-:Y:S02]  /*0a30*/  LEA.HI.X.SX32 R95, R16, R11, 0x1, P0 ;  /* 0x0000000b105f7211 */ /* 0x000fe400000f0eff */
[C---:B------:R-:W-:Y:S02]  /*0a40*/  LEA R92, P2, R22.reuse, R57, 0x1 ;  /* 0x00000039165c7211 */ /* 0x040fe400078408ff */
[C---:B------:R-:W-:Y:S02]  /*0a50*/  LEA R16, R69.reuse, R26, 0x2 ;  /* 0x0000001a45107211 */ /* 0x040fe400078e10ff */
[----:B------:R-:W-:Y:S02]  /*0a60*/  LEA.HI.X.SX32 R93, R22, R11, 0x1, P2 ;  /* 0x0000000b165d7211 */ /* 0x000fe400010f0eff */
[-C--:B------:R-:W-:Y:S01]  /*0a70*/  LEA R88, P0, R12, R57.reuse, 0x1 ;  /* 0x000000390c587211 */ /* 0x080fe200078008ff */
[----:B------:R-:W-:Y:S01]  /*0a80*/  IMAD R22, R69, 0x4, R16 ;  /* 0x0000000445167824 */ /* 0x000fe200078e0210 */
[----:B------:R-:W-:-:S02]  /*0a90*/  LEA R86, P2, R14, R57, 0x1 ;  /* 0x000000390e567211 */ /* 0x000fc400078408ff */
[----:B------:R-:W-:Y:S01]  /*0aa0*/  LEA.HI.X.SX32 R89, R12, R11, 0x1, P0 ;  /* 0x0000000b0c597211 */ /* 0x000fe200000f0eff */
[C---:B------:R-:W-:Y:S01]  /*0ab0*/  IMAD R12, R69.reuse, 0x4, R22 ;  /* 0x00000004450c7824 */ /* 0x040fe200078e0216 */
[----:B------:R-:W-:Y:S02]  /*0ac0*/  LEA R90, P3, R24, R57, 0x1 ;  /* 0x00000039185a7211 */ /* 0x000fe400078608ff */
[----:B------:R-:W-:Y:S02]  /*0ad0*/  LEA.HI.X.SX32 R87, R14, R11, 0x1, P2 ;  /* 0x0000000b0e577211 */ /* 0x000fe400010f0eff */
[----:B------:R-:W-:Y:S02]  /*0ae0*/  LEA R74, P2, R8, R57, 0x1 ;  /* 0x00000039084a7211 */ /* 0x000fe400078408ff */
[----:B------:R-:W-:Y:S02]  /*0af0*/  LEA R14, R69, R12, 0x2 ;  /* 0x0000000c450e7211 */ /* 0x000fe400078e10ff */
[----:B------:R-:W-:-:S02]  /*0b00*/  LEA.HI.X.SX32 R91, R24, R11, 0x1, P3 ;  /* 0x0000000b185b7211 */ /* 0x000fc400018f0eff */
[-C--:B------:R-:W-:Y:S02]  /*0b10*/  LEA R78, P3, R18, R57.reuse, 0x1 ;  /* 0x00000039124e7211 */ /* 0x080fe400078608ff */
[----:B------:R-:W-:Y:S02]  /*0b20*/  LEA R76, P0, R10, R57, 0x1 ;  /* 0x000000390a4c7211 */ /* 0x000fe400078008ff */
[-C--:B------:R-:W-:Y:S01]  /*0b30*/  LEA.HI.X.SX32 R75, R8, R11.reuse, 0x1, P2 ;  /* 0x0000000b084b7211 */ /* 0x080fe200010f0eff */
[C---:B------:R-:W-:Y:S01]  /*0b40*/  IMAD R8, R69.reuse, 0x4, R14 ;  /* 0x0000000445087824 */ /* 0x040fe200078e020e */
[----:B------:R-:W-:Y:S02]  /*0b50*/  LEA.HI.X.SX32 R79, R18, R11, 0x1, P3 ;  /* 0x0000000b124f7211 */ /* 0x000fe400018f0eff */
[----:B------:R-:W-:Y:S02]  /*0b60*/  LEA R72, P3, R26, R57, 0x1 ;  /* 0x000000391a487211 */ /* 0x000fe400078608ff */
[-C--:B------:R-:W-:Y:S01]  /*0b70*/  LEA.HI.X.SX32 R77, R10, R11.reuse, 0x1, P0 ;  /* 0x0000000b0a4d7211 */ /* 0x080fe200000f0eff */
[----:B------:R-:W-:Y:S01]  /*0b80*/  IMAD R10, R69, 0x4, R8 ;  /* 0x00000004450a7824 */ /* 0x000fe200078e0208 */
[----:B------:R-:W-:-:S02]  /*0b90*/  LEA.HI.X.SX32 R73, R26, R11, 0x1, P3 ;  /* 0x0000000b1a497211 */ /* 0x000fc400018f0eff */
[-C--:B------:R-:W-:Y:S02]  /*0ba0*/  LEA R70, P0, R16, R57.reuse, 0x1 ;  /* 0x0000003910467211 */ /* 0x080fe400078008ff */
[-C--:B------:R-:W-:Y:S02]  /*0bb0*/  LEA R66, P2, R22, R57.reuse, 0x1 ;  /* 0x0000003916427211 */ /* 0x080fe400078408ff */
[----:B------:R-:W-:Y:S02]  /*0bc0*/  LEA R64, P3, R12, R57, 0x1 ;  /* 0x000000390c407211 */ /* 0x000fe400078608ff */
[----:B------:R-:W-:Y:S02]  /*0bd0*/  LEA R9, R69, R10, 0x2 ;  /* 0x0000000a45097211 */ /* 0x000fe400078e10ff */
[-C--:B------:R-:W-:Y:S02]  /*0be0*/  LEA.HI.X.SX32 R71, R16, R11.reuse, 0x1, P0 ;  /* 0x0000000b10477211 */ /* 0x080fe400000f0eff */
[----:B------:R-:W-:-:S02]  /*0bf0*/  LEA.HI.X.SX32 R67, R22, R11, 0x1, P2 ;  /* 0x0000000b16437211 */ /* 0x000fc400010f0eff */
[----:B------:R-:W-:Y:S02]  /*0c00*/  LEA.HI.X.SX32 R65, R12, R11, 0x1, P3 ;  /* 0x0000000b0c417211 */ /* 0x000fe400018f0eff */
[----:B------:R-:W-:Y:S02]  /*0c10*/  SHF.L.U32 R21, R0, 0x1, RZ ;  /* 0x0000000100157819 */ /* 0x000fe400000006ff */
[-C--:B------:R-:W-:Y:S02]  /*0c20*/  LEA R62, P0, R14, R57.reuse, 0x1 ;  /* 0x000000390e3e7211 */ /* 0x080fe400078008ff */
[-C--:B------:R-:W-:Y:S02]  /*0c30*/  LEA R60, P2, R8, R57.reuse, 0x1 ;  /* 0x00000039083c7211 */ /* 0x080fe400078408ff */
[-C--:B------:R-:W-:Y:S02]  /*0c40*/  LEA R58, P3, R10, R57.reuse, 0x1 ;  /* 0x000000390a3a7211 */ /* 0x080fe400078608ff */
[----:B------:R-:W-:-:S02]  /*0c50*/  LEA R56, P4, R9, R57, 0x1 ;  /* 0x0000003909387211 */ /* 0x000fc400078808ff */
[----:B--2---:R-:W-:Y:S02]  /*0c60*/  R2UR UR12, R31 ;  /* 0x000000001f0c72ca */ /* 0x004fe400000e0000 */
[-C--:B------:R-:W-:Y:S02]  /*0c70*/  LEA.HI.X.SX32 R63, R14, R11.reuse, 0x1, P0 ;  /* 0x0000000b0e3f7211 */ /* 0x080fe400000f0eff */
[-C--:B------:R-:W-:Y:S02]  /*0c80*/  LEA.HI.X.SX32 R61, R8, R11.reuse, 0x1, P2 ;  /* 0x0000000b083d7211 */ /* 0x080fe400010f0eff */
[-C--:B------:R-:W-:Y:S02]  /*0c90*/  LEA.HI.X.SX32 R59, R10, R11.reuse, 0x1, P3 ;  /* 0x0000000b0a3b7211 */ /* 0x080fe400018f0eff */
[----:B------:R-:W-:Y:S02]  /*0ca0*/  LEA.HI.X.SX32 R57, R9, R11, 0x1, P4 ;  /* 0x0000000b09397211 */ /* 0x000fe400020f0eff */
[----:B------:R-:W-:Y:S01]  /*0cb0*/  LOP3.LUT R28, R28, 0x1fe, R21, 0x78, !PT ;  /* 0x000001fe1c1c7812 */ /* 0x000fe200078e7815 */
[----:B------:R-:W-:Y:S06]  /*0cc0*/  @P1 BRA `(.L_x_5) ;  /* 0x0000000000181947 */ /* 0x000fec0003800000 */
[----:B------:R-:W-:Y:S01]  /*0cd0*/  ELECT P0, URZ, PT ;  /* 0x0000000000ff782f */ /* 0x000fe20003800000 */
[----:B------:R-:W-:Y:S01]  /*0ce0*/  IMAD.MOV.U32 R8, RZ, RZ, 0x1 ;  /* 0x00000001ff087424 */ /* 0x000fe200078e00ff */
[----:B------:R-:W-:Y:S01]  /*0cf0*/  UMOV UR4, 0x40 ;  /* 0x0000004000047882 */ /* 0x000fe20000000000 */
[----:B------:R-:W-:Y:S01]  /*0d00*/  UVIRTCOUNT.DEALLOC.SMPOOL 0x80 ;  /* 0x000000800000784c */ /* 0x000fe20000000000 */
[----:B------:R-:W-:-:S09]  /*0d10*/  ULEA UR4, UR6, UR4, 0x18 ;  /* 0x0000000406047291 */ /* 0x000fd2000f8ec0ff */
[----:B------:R0:W-:Y:S03]  /*0d20*/  @P0 STS.U8 [UR4], R8 ;  /* 0x00000008ff000988 */ /* 0x0001e60008000004 */
.L_x_5:
[----:B------:R-:W-:Y:S01]  /*0d30*/  USHF.L.U32 UR4, UR18, 0x15, URZ ;  /* 0x0000001512047899 */ /* 0x000fe200080006ff */
[----:B------:R-:W-:Y:S01]  /*0d40*/  LOP3.LUT R27, R28, 0x40, RZ, 0x3c, !PT ;  /* 0x000000401c1b7812 */ /* 0x000fe200078e3cff */
[----:B------:R-:W-:Y:S01]  /*0d50*/  ULOP3.LUT UR22, UR18, 0x4, URZ, 0xc0, !UPT ;  /* 0x0000000412167892 */ /* 0x000fe2000f8ec0ff */
[----:B------:R-:W-:Y:S01]  /*0d60*/  LOP3.LUT P2, RZ, R0, 0xff, RZ, 0xc0, !PT ;  /* 0x000000ff00ff7812 */ /* 0x000fe2000784c0ff */
[----:B------:R-:W-:Y:S01]  /*0d70*/  ULOP3.LUT UR7, UR4, 0x600000, URZ, 0xc0, !UPT ;  /* 0x0060000004077892 */ /* 0x000fe2000f8ec0ff */
[----:B-----5:R1:W-:Y:S01]  /*0d80*/  STS.U16 [R28+UR11], R5 ;  /* 0x000000051c007988 */ /* 0x0203e2000800040b */
[----:B------:R-:W-:Y:S01]  /*0d90*/  UMOV UR5, 0x1 ;  /* 0x0000000100057882 */ /* 0x000fe20000000000 */
[----:B------:R-:W-:Y:S01]  /*0da0*/  UIADD3 UR15, UPT, UPT, UR11, 0x8000, URZ ;  /* 0x000080000b0f7890 */ /* 0x000fe2000fffe0ff */
[----:B------:R-:W-:Y:S01]  /*0db0*/  PRMT R9, RZ, 0x7610, R9 ;  /* 0x00007610ff097816 */ /* 0x000fe20000000009 */
[----:B------:R-:W-:Y:S01]  /*0dc0*/  ULEA UR14, UR22, UR7, 0x3 ;  /* 0x00000007160e7291 */ /* 0x000fe2000f8e18ff */
[----:B------:R2:W-:Y:S01]  /*0dd0*/  STS.U16 [R28+UR11+0x400], R7 ;  /* 0x000400071c007988 */ /* 0x0005e2000800040b */
[----:B------:R-:W3:Y:S01]  /*0de0*/  LDCU UR21, c[0x0][0x3f0] ;  /* 0x00007e00ff1577ac */ /* 0x000ee20008000800 */
[----:B------:R-:W-:-:S02]  /*0df0*/  PRMT R11, RZ, 0x7610, R11 ;  /* 0x00007610ff0b7816 */ /* 0x000fc4000000000b */
[----:B------:R-:W-:Y:S01]  /*0e00*/  STS.U16 [R28+UR11+0x800], R23 ;  /* 0x000800171c007988 */ /* 0x000fe2000800040b */
[----:B------:R-:W-:Y:S01]  /*0e10*/  UIADD3 UR14, UPT, UPT, UR12, UR14, URZ ;  /* 0x0000000e0c0e7290 */ /* 0x000fe2000fffe0ff */
[----:B-1----:R-:W-:Y:S01]  /*0e20*/  PRMT R5, RZ, 0x7610, R5 ;  /* 0x00007610ff057816 */ /* 0x002fe20000000005 */
[----:B------:R-:W-:Y:S01]  /*0e30*/  VOTEU.ALL UP0, P2 ;  /* 0x0000000000ff7886 */ /* 0x000fe20001000000 */
[----:B------:R-:W-:Y:S01]  /*0e40*/  STS.U16 [R28+UR11+0xc00], R25 ;  /* 0x000c00191c007988 */ /* 0x000fe2000800040b */
[----:B------:R-:W-:Y:S01]  /*0e50*/  VOTEU.ALL UP1, P2 ;  /* 0x0000000000ff7886 */ /* 0x000fe20001020000 */
[----:B--2---:R-:W-:Y:S02]  /*0e60*/  PRMT R7, RZ, 0x7610, R7 ;  /* 0x00007610ff077816 */ /* 0x004fe40000000007 */
[----:B------:R-:W-:Y:S01]  /*0e70*/  STS.U16 [R28+UR11+0x1000], R29 ;  /* 0x0010001d1c007988 */ /* 0x000fe2000800040b */
[----:B------:R-:W-:-:S04]  /*0e80*/  @!UP0 UIADD3 UR8, UPT, UPT, -UR5, 0x100000, URZ ;  /* 0x0010000005088890 */ /* 0x000fc8000fffe1ff */
[----:B------:R-:W-:Y:S02]  /*0e90*/  @!UP0 USHF.L.U32 UR9, UR8, 0xb, URZ ;  /* 0x0000000b08098899 */ /* 0x000fe400080006ff */
[----:B------:R-:W-:Y:S01]  /*0ea0*/  @!UP0 USHF.L.U32 UR8, UR8, 0x1, URZ ;  /* 0x0000000108088899 */ /* 0x000fe200080006ff */
[----:B------:R-:W-:Y:S01]  /*0eb0*/  PRMT R15, RZ, 0x7610, R15 ;  /* 0x00007610ff0f7816 */ /* 0x000fe2000000000f */
[----:B------:R1:W-:Y:S01]  /*0ec0*/  STS.U16 [R28+UR11+0x1400], R17 ;  /* 0x001400111c007988 */ /* 0x0003e2000800040b */
[----:B0-----:R-:W-:Y:S02]  /*0ed0*/  PRMT R8, RZ, 0x7610, R8 ;  /* 0x00007610ff087816 */ /* 0x001fe40000000008 */
[----:B---3--:R-:W-:Y:S01]  /*0ee0*/  ISETP.LT.AND P3, PT, RZ, UR21, PT ;  /* 0x00000015ff007c0c */ /* 0x008fe2000bf61270 */
[----:B------:R0:W-:Y:S01]  /*0ef0*/  STS.U16 [R28+UR11+0x1800], R13 ;  /* 0x0018000d1c007988 */ /* 0x0001e2000800040b */
[----:B------:R-:W-:Y:S02]  /*0f00*/  PRMT R10, RZ, 0x7610, R10 ;  /* 0x00007610ff0a7816 */ /* 0x000fe4000000000a */
[----:B------:R-:W-:Y:S01]  /*0f10*/  PRMT R12, RZ, 0x7610, R12 ;  /* 0x00007610ff0c7816 */ /* 0x000fe2000000000c */
[----:B------:R2:W-:Y:S01]  /*0f20*/  STS.U16 [R28+UR11+0x1c00], R19 ;  /* 0x001c00131c007988 */ /* 0x0005e2000800040b */
[----:B------:R-:W-:-:S02]  /*0f30*/  PRMT R14, RZ, 0x7610, R14 ;  /* 0x00007610ff0e7816 */ /* 0x000fc4000000000e */
[----:B-1----:R-:W-:Y:S01]  /*0f40*/  PRMT R17, RZ, 0x7610, R17 ;  /* 0x00007610ff117816 */ /* 0x002fe20000000011 */
[----:B------:R1:W-:Y:S01]  /*0f50*/  STS.U16 [R27+UR11+0x200], R4 ;  /* 0x000200041b007988 */ /* 0x0003e2000800040b */
[----:B------:R-:W-:Y:S02]  /*0f60*/  PRMT R16, RZ, 0x7610, R16 ;  /* 0x00007610ff107816 */ /* 0x000fe40000000010 */
[----:B0-----:R-:W-:Y:S01]  /*0f70*/  PRMT R13, RZ, 0x7610, R13 ;  /* 0x00007610ff0d7816 */ /* 0x001fe2000000000d */
[----:B------:R0:W-:Y:S01]  /*0f80*/  STS.U16 [R27+UR11+0x600], R6 ;  /* 0x000600061b007988 */ /* 0x0001e2000800040b */
[----:B------:R-:W-:Y:S02]  /*0f90*/  PRMT R18, RZ, 0x7610, R18 ;  /* 0x00007610ff127816 */ /* 0x000fe40000000012 */
[----:B--2---:R-:W-:Y:S01]  /*0fa0*/  PRMT R19, RZ, 0x7610, R19 ;  /* 0x00007610ff137816 */ /* 0x004fe20000000013 */
[----:B------:R2:W-:Y:S01]  /*0fb0*/  STS.U16 [R27+UR11+0xa00], R30 ;  /* 0x000a001e1b007988 */ /* 0x0005e2000800040b */
[----:B-1----:R-:W-:-:S03]  /*0fc0*/  PRMT R4, RZ, 0x7610, R4 ;  /* 0x00007610ff047816 */ /* 0x002fc60000000004 */
[----:B------:R2:W-:Y:S01]  /*0fd0*/  STS.U16 [R27+UR11+0xe00], R32 ;  /* 0x000e00201b007988 */ /* 0x0005e2000800040b */
[----:B0-----:R-:W-:-:S03]  /*0fe0*/  PRMT R6, RZ, 0x7610, R6 ;  /* 0x00007610ff067816 */ /* 0x001fc60000000006 */
[----:B------:R2:W-:Y:S04]  /*0ff0*/  STS.U16 [R27+UR11+0x1200], R34 ;  /* 0x001200221b007988 */ /* 0x0005e8000800040b */
[----:B------:R2:W-:Y:S04]  /*1000*/  STS.U16 [R27+UR11+0x1600], R36 ;  /* 0x001600241b007988 */ /* 0x0005e8000800040b */
[----:B------:R2:W-:Y:S04]  /*1010*/  STS.U16 [R27+UR11+0x1a00], R38 ;  /* 0x001a00261b007988 */ /* 0x0005e8000800040b */
[----:B------:R2:W-:Y:S01]  /*1020*/  STS.U16 [R27+UR11+0x1e00], R40 ;  /* 0x001e00281b007988 */ /* 0x0005e2000800040b */
[----:B------:R-:W-:Y:S01]  /*1030*/  STTM.16dp32bit_t0_t15.x16 tmem[UR14], RZ ;  /* 0x000000ff000079ed */ /* 0x000fe20008a0000e */
[----:B------:R-:W-:Y:S01]  /*1040*/  STTM.16dp32bit_t16_t31.x16 tmem[UR14+0x10], RZ ;  /* 0x000010ff000079ed */ /* 0x000fe20008a2000e */
[----:B------:R-:W0:Y:S02]  /*1050*/  FENCE.VIEW.ASYNC.T ;  /* 0x00000000000073c6 */ /* 0x000e240000000200 */
[----:B0-----:R-:W-:Y:S06]  /*1060*/  BAR.SYNC.DEFER_BLOCKING 0x0 ;  /* 0x0000000000007b1d */ /* 0x001fec0000010000 */
[----:B------:R-:W0:Y:S02]  /*1070*/  FENCE.VIEW.ASYNC.S ;  /* 0x00000000000073c6 */ /* 0x000e240000000000 */
[----:B0-----:R0:W1:Y:S02]  /*1080*/  @!UP1 SYNCS.EXCH.64 URZ, [UR15], UR8 ;  /* 0x000000080fff95b2 */ /* 0x0010640008000100 */
[----:B-1----:R-:W-:Y:S06]  /*1090*/  BAR.SYNC.DEFER_BLOCKING 0x0 ;  /* 0x0000000000007b1d */ /* 0x002fec0000010000 */
[----:B------:R-:W3:Y:S04]  /*10a0*/  @P3 LDG.E.U16 R5, desc[UR30][R94.64] ;  /* 0x0000001e5e053981 */ /* 0x000ee8000c1e1500 */
[----:B------:R-:W4:Y:S04]  /*10b0*/  @P3 LDG.E.U16 R7, desc[UR30][R90.64] ;  /* 0x0000001e5a073981 */ /* 0x000f28000c1e1500 */
[----:B------:R-:W2:Y:S04]  /*10c0*/  @P3 LDG.E.U16 R9, desc[UR30][R86.64] ;  /* 0x0000001e56093981 */ /* 0x000ea8000c1e1500 */
        /* <DEDUP_REMOVED lines=12> */
[----:B------:R-:W2:Y:S01]  /*1190*/  @P3 LDG.E.U16 R18, desc[UR30][R56.64] ;  /* 0x0000001e38123981 */ /* 0x000ea2000c1e1500 */
[----:B0-----:R-:W-:-:S04]  /*11a0*/  @!UP0 UIADD3 UR8, UPT, UPT, -UR5, 0x100000, URZ ;  /* 0x0010000005088890 */ /* 0x001fc8000fffe1ff */
[----:B------:R-:W-:Y:S02]  /*11b0*/  @!UP0 USHF.L.U32 UR9, UR8, 0xb, URZ ;  /* 0x0000000b08098899 */ /* 0x000fe400080006ff */
[----:B------:R-:W-:Y:S01]  /*11c0*/  @!UP0 USHF.L.U32 UR8, UR8, 0x1, URZ ;  /* 0x0000000108088899 */ /* 0x000fe200080006ff */
[----:B------:R-:W-:Y:S01]  /*11d0*/  VOTEU.ALL UP1, P2 ;  /* 0x0000000000ff7886 */ /* 0x000fe20001020000 */
[----:B------:R-:W-:-:S04]  /*11e0*/  @!UP0 UIADD3 UR4, UPT, UPT, -UR5, 0x100000, URZ ;  /* 0x0010000005048890 */ /* 0x000fc8000fffe1ff */
[----:B------:R-:W-:Y:S02]  /*11f0*/  @!UP0 USHF.L.U32 UR5, UR4, 0xb, URZ ;  /* 0x0000000b04058899 */ /* 0x000fe400080006ff */
[----:B------:R-:W-:Y:S02]  /*1200*/  @!UP0 USHF.L.U32 UR4, UR4, 0x1, URZ ;  /* 0x0000000104048899 */ /* 0x000fe400080006ff */
[----:B------:R-:W-:Y:S01]  /*1210*/  UIADD3 UR6, UPT, UPT, UR11, 0x4000, URZ ;  /* 0x000040000b067890 */ /* 0x000fe2000fffe0ff */
[----:B------:R-:W-:Y:S01]  /*1220*/  ISETP.EQ.U32.AND P4, PT, RZ, UR18, P3 ;  /* 0x00000012ff007c0c */ /* 0x000fe20009f82070 */
[----:B------:R-:W-:Y:S01]  /*1230*/  UIADD3 UR13, UPT, UPT, UR12, 0x100000, URZ ;  /* 0x001000000c0d7890 */ /* 0x000fe2000fffe0ff */
[----:B------:R0:W1:Y:S01]  /*1240*/  @!UP1 SYNCS.EXCH.64 URZ, [UR11+0x8008], UR8 ;  /* 0x008008080bff95b2 */ /* 0x0000620008000100 */
[----:B------:R-:W-:Y:S01]  /*1250*/  VOTEU.ALL UP1, P2 ;  /* 0x0000000000ff7886 */ /* 0x000fe20001020000 */
[----:B---3--:R0:W-:Y:S04]  /*1260*/  STS.U16 [R28+UR11+0x2000], R5 ;  /* 0x002000051c007988 */ /* 0x0081e8000800040b */
[----:B----4-:R0:W-:Y:S04]  /*1270*/  STS.U16 [R28+UR11+0x2400], R7 ;  /* 0x002400071c007988 */ /* 0x0101e8000800040b */
[----:B--2---:R0:W-:Y:S04]  /*1280*/  STS.U16 [R28+UR11+0x2800], R9 ;  /* 0x002800091c007988 */ /* 0x0041e8000800040b */
[----:B------:R0:W-:Y:S04]  /*1290*/  STS.U16 [R28+UR11+0x2c00], R11 ;  /* 0x002c000b1c007988 */ /* 0x0001e8000800040b */
        /* <DEDUP_REMOVED lines=11> */
[----:B------:R0:W-:Y:S01]  /*1350*/  STS.U16 [R27+UR11+0x3e00], R18 ;  /* 0x003e00121b007988 */ /* 0x0001e2000800040b */
[----:B-1----:R1:W-:Y:S06]  /*1360*/  MEMBAR.ALL.CTA ;  /* 0x0000000000007992 */ /* 0x0023ec0000008000 */
[----:B-1----:R-:W-:Y:S04]  /*1370*/  FENCE.VIEW.ASYNC.S ;  /* 0x00000000000073c6 */ /* 0x002fe80000000000 */
[----:B------:R-:W1:Y:S02]  /*1380*/  FENCE.VIEW.ASYNC.S ;  /* 0x00000000000073c6 */ /* 0x000e640000000000 */
[----:B-1----:R0:W1:Y:S02]  /*1390*/  @!UP1 SYNCS.EXCH.64 URZ, [UR11+0x4000], UR4 ;  /* 0x004000040bff95b2 */ /* 0x0020640008000100 */
[----:B-1----:R-:W-:Y:S06]  /*13a0*/  BAR.SYNC.DEFER_BLOCKING 0x0 ;  /* 0x0000000000007b1d */ /* 0x002fec0000010000 */
[----:B0-----:R-:W-:Y:S05]  /*13b0*/  @!P4 BRA `(.L_x_6) ;  /* 0x000000000084c947 */ /* 0x001fea0003800000 */
[----:B------:R-:W-:Y:S02]  /*13c0*/  UIADD3 UR4, UPT, UPT, UR11, 0x2000, URZ ;  /* 0x000020000b047890 */ /* 0x000fe4000fffe0ff */
[----:B------:R-:W-:Y:S02]  /*13d0*/  USHF.R.U32.HI UR8, URZ, 0x4, UR11 ;  /* 0x00000004ff087899 */ /* 0x000fe4000801160b */
[----:B------:R-:W-:Y:S02]  /*13e0*/  USHF.R.U32.HI UR4, URZ, 0x4, UR4 ;  /* 0x00000004ff047899 */ /* 0x000fe40008011604 */
[----:B------:R-:W-:Y:S02]  /*13f0*/  USGXT.U32 UR8, UR8, 0xe ;  /* 0x0000000e0808789a */ /* 0x000fe40008000000 */
[----:B------:R-:W-:Y:S02]  /*1400*/  USGXT.U32 UR16, UR4, 0xe ;  /* 0x0000000e0410789a */ /* 0x000fe40008000000 */
[----:B------:R-:W-:-:S02]  /*1410*/  UIADD3 UR34, UP1, UPT, UR8, 0x80, URZ ;  /* 0x0000008008227890 */ /* 0x000fc4000ff3e0ff */
[----:B------:R-:W-:Y:S01]  /*1420*/  UIADD3 UR36, UP2, UPT, UR16, 0x2, URZ ;  /* 0x0000000210247890 */ /* 0x000fe2000ff5e0ff */
[----:B------:R-:W-:Y:S01]  /*1430*/  UMOV UR4, URZ ;  /* 0x000000ff00047c82 */ /* 0x000fe20008000000 */
[----:B------:R-:W-:Y:S01]  /*1440*/  UMOV UR38, 0x0 ;  /* 0x0000000000267882 */ /* 0x000fe20000000000 */
[----:B------:R-:W-:Y:S02]  /*1450*/  UIADD3.X UR35, UPT, UPT, UR4, 0x40004040, URZ, UP1, !UPT ;  /* 0x4000404004237890 */ /* 0x000fe40008ffe4ff */
[----:B------:R-:W-:Y:S02]  /*1460*/  UIADD3.X UR37, UPT, UPT, UR4, 0x40004040, URZ, UP2, !UPT ;  /* 0x4000404004257890 */ /* 0x000fe400097fe4ff */
[----:B------:R-:W-:Y:S02]  /*1470*/  UIADD3.64 UR24, UPT, UPT, UR34, 0x80, URZ ;  /* 0x0000008022187897 */ /* 0x000fe4000fffe0ff */
[----:B------:R-:W-:Y:S02]  /*1480*/  UIADD3.64 UR26, UPT, UPT, UR36, 0x2, URZ ;  /* 0x00000002241a7897 */ /* 0x000fe4000fffe0ff */
[----:B------:R-:W-:-:S02]  /*1490*/  UIADD3.64 UR28, UPT, UPT, UR34, 0x100, URZ ;  /* 0x00000100221c7897 */ /* 0x000fc4000fffe0ff */
[----:B------:R-:W-:Y:S01]  /*14a0*/  UIADD3.64 UR32, UPT, UPT, UR36, 0x4, URZ ;  /* 0x0000000424207897 */ /* 0x000fe2000fffe0ff */
[----:B------:R-:W-:Y:S01]  /*14b0*/  UMOV UR39, 0x4108490 ;  /* 0x0410849000277882 */ /* 0x000fe20000000000 */
[----:B------:R-:W-:Y:S01]  /*14c0*/  UMOV UR9, 0x40004040 ;  /* 0x4000404000097882 */ /* 0x000fe20000000000 */
[----:B------:R-:W-:Y:S01]  /*14d0*/  UMOV UR17, 0x40004040 ;  /* 0x4000404000117882 */ /* 0x000fe20000000000 */
[----:B------:R-:W-:Y:S01]  /*14e0*/  UMOV UR40, 0x0 ;  /* 0x0000000000287882 */ /* 0x000fe20000000000 */
[----:B------:R-:W-:Y:S01]  /*14f0*/  UMOV UR41, 0x4108490 ;  /* 0x0410849000297882 */ /* 0x000fe20000000000 */
[----:B------:R-:W-:Y:S01]  /*1500*/  UMOV UR42, 0x0 ;  /* 0x00000000002a7882 */ /* 0x000fe20000000000 */
[----:B------:R-:W-:Y:S01]  /*1510*/  UMOV UR43, 0x4108490 ;  /* 0x04108490002b7882 */ /* 0x000fe20000000000 */
[----:B------:R-:W-:Y:S01]  /*1520*/  UMOV UR4, UR6 ;  /* 0x0000000600047c82 */ /* 0x000fe20008000000 */
[----:B------:R-:W-:Y:S01]  /*1530*/  UMOV UR5, URZ ;  /* 0x000000ff00057c82 */ /* 0x000fe20008000000 */
[----:B------:R0:W-:Y:S01]  /*1540*/  UTCHMMA gdesc[UR8], gdesc[UR16], tmem[UR13], tmem[UR38], idesc[UR39], !UPT ;  /* 0x00ff2610080075ea */ /* 0x0001e2000f80000d */
[----:B------:R-:W-:Y:S01]  /*1550*/  UMOV UR44, 0x0 ;  /* 0x00000000002c7882 */ /* 0x000fe20000000000 */
[----:B------:R-:W-:Y:S01]  /*1560*/  UMOV UR45, 0x4108490 ;  /* 0x04108490002d7882 */ /* 0x000fe20000000000 */
[----:B------:R0:W-:Y:S01]  /*1570*/  UTCHMMA gdesc[UR34], gdesc[UR36], tmem[UR13], tmem[UR40], idesc[UR41], UPT ;  /* 0x00ff2824220075ea */ /* 0x0001e2000b80000d */
[----:B------:R-:W-:Y:S01]  /*1580*/  UMOV UR4, UR4 ;  /* 0x0000000400047c82 */ /* 0x000fe20008000000 */
[----:B------:R0:W-:Y:S01]  /*1590*/  UTCHMMA gdesc[UR24], gdesc[UR26], tmem[UR13], tmem[UR42], idesc[UR43], UPT ;  /* 0x00ff2a1a180075ea */ /* 0x0001e2000b80000d */
[----:B------:R0:W-:Y:S01]  /*15a0*/  UTCHMMA gdesc[UR28], gdesc[UR32], tmem[UR13], tmem[UR44], idesc[UR45], UPT ;  /* 0x00ff2c201c0075ea */ /* 0x0001e2000b80000d */
[----:B------:R0:W-:Y:S01]  /*15b0*/  UTCBAR [UR4], URZ ;  /* 0x000000ff040073e9 */ /* 0x0001e200080000ff */
[----:B------:R-:W-:Y:S01]  /*15c0*/  NOP ;  /* 0x0000000000007918 */ /* 0x000fe20000000000 */
.L_x_6:
[----:B------:R-:W-:Y:S05]  /*15d0*/  @!P3 BRA `(.L_x_7) ;  /* 0x000000000008b947 */ /* 0x000fea0003800000 */
[----:B------:R-:W1:Y:S02]  /*15e0*/  SYNCS.PHASECHK.TRANS64.TRYWAIT P0, [UR11+0x4000], RZ ;  /* 0x004000ffff0075a7 */ /* 0x000e64000800110b */
[----:B-1----:R-:W-:Y:S05]  /*15f0*/  @!P0 BRA `(.L_x_8) ;  /* 0x0000003800fc8947 */ /* 0x002fea0003800000 */
.L_x_7:
[----:B------:R-:W-:Y:S01]  /*1600*/  BAR.SYNC.DEFER_BLOCKING 0x0 ;  /* 0x0000000000007b1d */ /* 0x000fe20000010000 */
[----:B------:R-:W-:Y:S02]  /*1610*/  LOP3.LUT R29, R0, 0xff, RZ, 0xc0, !PT ;  /* 0x000000ff001d7812 */ /* 0x000fe400078ec0ff */
[----:B------:R-:W-:Y:S02]  /*1620*/  PRMT R97, RZ, 0x7610, R97 ;  /* 0x00007610ff617816 */ /* 0x000fe40000000061 */
[----:B------:R-:W-:Y:S01]  /*1630*/  PRMT R99, RZ, 0x7610, R99 ;  /* 0x00007610ff637816 */ /* 0x000fe20000000063 */
[----:B0-----:R-:W0:Y:S02]  /*1640*/  LDCU UR17, c[0x0][0x3a8] ;  /* 0x00007500ff1177ac */ /* 0x001e240008000800 */
[----:B------:R-:W1:Y:S01]  /*1650*/  LDC.64 R84, c[0x0][0x390] ;  /* 0x0000e400ff547b82 */ /* 0x000e620000000a00 */
[----:B------:R-:W-:Y:S01]  /*1660*/  LDTM.16dp32bit_t0_t15.x16 R4, tmem[UR14+0x100000] ;  /* 0x1000000e000479ee */ /* 0x000fe20008a00000 */
[----:B------:R-:W0:Y:S01]  /*1670*/  LDTM.16dp32bit_t16_t31.x16 R4, tmem[UR14+0x100010] ;  /* 0x1000100e000479ee */ /* 0x000e220008a20000 */
[----:B------:R-:W-:Y:S01]  /*1680*/  PRMT R101, RZ, 0x7610, R101 ;  /* 0x00007610ff657816 */ /* 0x000fe20000000065 */
[----:B------:R-:W2:Y:S01]  /*1690*/  LDCU.64 UR8, c[0x0][0x3d0] ;  /* 0x00007a00ff0877ac */ /* 0x000ea20008000a00 */
[----:B------:R-:W-:-:S02]  /*16a0*/  PRMT R103, RZ, 0x7610, R103 ;  /* 0x00007610ff677816 */ /* 0x000fc40000000067 */
[----:B------:R-:W-:Y:S01]  /*16b0*/  PRMT R105, RZ, 0x7610, R105 ;  /* 0x00007610ff697816 */ /* 0x000fe20000000069 */
[----:B------:R-:W3:Y:S01]  /*16c0*/  LDC R83, c[0x0][0x3d8] ;  /* 0x0000f600ff537b82 */ /* 0x000ee20000000800 */
[----:B------:R-:W-:Y:S02]  /*16d0*/  PRMT R98, RZ, 0x7610, R98 ;  /* 0x00007610ff627816 */ /* 0x000fe40000000062 */
[----:B------:R-:W-:Y:S02]  /*16e0*/  PRMT R100, RZ, 0x7610, R100 ;  /* 0x00007610ff647816 */ /* 0x000fe40000000064 */
[----:B------:R-:W-:Y:S02]  /*16f0*/  PRMT R102, RZ, 0x7610, R102 ;  /* 0x00007610ff667816 */ /* 0x000fe40000000066 */
[----:B------:R-:W-:Y:S01]  /*1700*/  PRMT R104, RZ, 0x7610, R104 ;  /* 0x00007610ff687816 */ /* 0x000fe20000000068 */
[----:B------:R-:W4:Y:S01]  /*1710*/  @!P2 SYNCS.CCTL.IV [UR11+0x4000] ;  /* 0x00400000ff00a9b1 */ /* 0x000f22000800000b */
[----:B------:R-:W-:Y:S01]  /*1720*/  NOP ;  /* 0x0000000000007918 */ /* 0x000fe20000000000 */
[----:B------:R-:W-:Y:S01]  /*1730*/  PRMT R106, RZ, 0x7610, R106 ;  /* 0x00007610ff6a7816 */ /* 0x000fe2000000006a */
[----:B--2---:R-:W-:Y:S01]  /*1740*/  UIMAD UR8, UR10, UR8, URZ ;  /* 0x000000080a0872a4 */ /* 0x004fe2000f8e02ff */
[----:B0-----:R-:W-:Y:S01]  /*1750*/  FMUL R22, R4, UR17 ;  /* 0x0000001104167c20 */ /* 0x001fe20008400000 */
[----:B------:R-:W-:Y:S01]  /*1760*/  FMUL R23, R5, UR17 ;  /* 0x0000001105177c20 */ /* 0x000fe20008400000 */
[----:B------:R-:W-:Y:S01]  /*1770*/  FMUL R24, R6, UR17 ;  /* 0x0000001106187c20 */ /* 0x000fe20008400000 */
[----:B------:R-:W-:Y:S01]  /*1780*/  FMUL R25, R7, UR17 ;  /* 0x0000001107197c20 */ /* 0x000fe20008400000 */
[----:B------:R-:W-:Y:S01]  /*1790*/  FMUL R26, R8, UR17 ;  /* 0x00000011081a7c20 */ /* 0x000fe20008400000 */
[----:B------:R-:W-:-:S02]  /*17a0*/  USHF.L.U32 UR16, UR8, 0x1, URZ ;  /* 0x0000000108107899 */ /* 0x000fc400080006ff */
[----:B------:R-:W-:Y:S01]  /*17b0*/  FMNMX3 R24, R22, R23, R24, !PT ;  /* 0x0000001716187276 */ /* 0x000fe20007800018 */
[----:B------:R-:W-:Y:S01]  /*17c0*/  FMUL R22, R9, UR17 ;  /* 0x0000001109167c20 */ /* 0x000fe20008400000 */
[----:B------:R-:W-:Y:S01]  /*17d0*/  FMUL R23, R10, UR17 ;  /* 0x000000110a177c20 */ /* 0x000fe20008400000 */
[----:B---3--:R-:W-:Y:S01]  /*17e0*/  IMAD R20, R20, R83, RZ ;  /* 0x0000005314147224 */ /* 0x008fe200078e02ff */
[----:B------:R-:W-:Y:S01]  /*17f0*/  FMNMX3 R26, R24, R25, R26, !PT ;  /* 0x00000019181a7276 */ /* 0x000fe2000780001a */
[----:B------:R-:W-:Y:S01]  /*1800*/  FMUL R24, R11, UR17 ;  /* 0x000000110b187c20 */ /* 0x000fe20008400000 */
[----:B------:R-:W-:Y:S01]  /*1810*/  FMUL R25, R12, UR17 ;  /* 0x000000110c197c20 */ /* 0x000fe20008400000 */
[----:B------:R-:W-:Y:S01]  /*1820*/  UIMAD.WIDE UR4, UR8, 0x2, URZ ;  /* 0x00000002080478a5 */ /* 0x000fe2000f8e02ff */
[----:B------:R-:W-:Y:S01]  /*1830*/  FMNMX3 R26, R26, R22, R23, !PT ;  /* 0x000000161a1a7276 */ /* 0x000fe20007800017 */
[----:B------:R-:W-:Y:S01]  /*1840*/  FMUL R22, R13, UR17 ;  /* 0x000000110d167c20 */ /* 0x000fe20008400000 */
[----:B------:R-:W-:-:S02]  /*1850*/  FMUL R23, R14, UR17 ;  /* 0x000000110e177c20 */ /* 0x000fc40008400000 */
[----:B------:R-:W-:Y:S01]  /*1860*/  FMNMX3 R26, R26, R24, R25, !PT ;  /* 0x000000181a1a7276 */ /* 0x000fe20007800019 */
[----:B------:R-:W-:Y:S01]  /*1870*/  FMUL R24, R15, UR17 ;  /* 0x000000110f187c20 */ /* 0x000fe20008400000 */
[----:B------:R-:W-:Y:S02]  /*1880*/  FMUL R25, R16, UR17 ;  /* 0x0000001110197c20 */ /* 0x000fe40008400000 */
[----:B------:R-:W-:Y:S01]  /*1890*/  FMNMX3 R26, R26, R22, R23, !PT ;  /* 0x000000161a1a7276 */ /* 0x000fe20007800017 */
[----:B------:R-:W-:Y:S01]  /*18a0*/  FMUL R22, R17, UR17 ;  /* 0x0000001111167c20 */ /* 0x000fe20008400000 */
[----:B------:R-:W-:Y:S02]  /*18b0*/  FMUL R23, R18, UR17 ;  /* 0x0000001112177c20 */ /* 0x000fe40008400000 */
[----:B------:R-:W-:Y:S01]  /*18c0*/  FMNMX3 R25, R26, R24, R25, !PT ;  /* 0x000000181a197276 */ /* 0x000fe20007800019 */
[----:B------:R-:W-:-:S03]  /*18d0*/  FMUL R24, R19, UR17 ;  /* 0x0000001113187c20 */ /* 0x000fc60008400000 */
[----:B------:R-:W-:Y:S01]  /*18e0*/  FMNMX3 R23, R25, R22, R23, !PT ;  /* 0x0000001619177276 */ /* 0x000fe20007800017 */
[----:B------:R-:W-:Y:S01]  /*18f0*/  IMAD R22, R3, UR9, RZ ;  /* 0x0000000903167c24 */ /* 0x000fe2000f8e02ff */
[----:B------:R-:W-:Y:S02]  /*1900*/  LOP3.LUT R3, R0, 0x1f, RZ, 0xc0, !PT ;  /* 0x0000001f00037812 */ /* 0x000fe400078ec0ff */
[----:B------:R-:W-:Y:S01]  /*1910*/  FMNMX R24, R24, R23, !PT ;  /* 0x0000001718187209 */ /* 0x000fe20007800000 */
[C---:B------:R-:W-:Y:S01]  /*1920*/  IMAD.SHL.U32 R23, R22.reuse, 0x2, RZ ;  /* 0x0000000216177824 */ /* 0x040fe200078e00ff */
[----:B------:R-:W-:Y:S01]  /*1930*/  ISETP.GE.U32.AND P5, PT, R3, 0x10, PT ;  /* 0x000000100300780c */ /* 0x000fe20003fa6070 */
[----:B------:R-:W-:Y:S01]  /*1940*/  IMAD.HI R22, R22, 0x2, RZ ;  /* 0x0000000216167827 */ /* 0x000fe200078e02ff */
[----:B------:R-:W-:Y:S01]  /*1950*/  LEA R3, R83, R20, 0x2 ;  /* 0x0000001453037211 */ /* 0x000fe200078e10ff */
[----:B------:R-:W0:Y:S01]  /*1960*/  SHFL.BFLY PT, R25, R24, 0x10, 0x1f ;  /* 0x0e001f0018197f89 */ /* 0x000e2200000e0000 */
[----:B-1----:R-:W-:-:S02]  /*1970*/  IADD3 R84, P0, P6, R23, UR16, R84 ;  /* 0x0000001017547c10 */ /* 0x002fc4000fe1e054 */
[----:B------:R-:W-:Y:S01]  /*1980*/  LOP3.LUT R23, R21, 0x1e, RZ, 0xc0, !PT ;  /* 0x0000001e15177812 */ /* 0x000fe200078ec0ff */
[----:B------:R-:W-:Y:S01]  /*1990*/  IMAD R21, R83, 0x4, R3 ;  /* 0x0000000453157824 */ /* 0x000fe200078e0203 */
[----:B------:R-:W-:Y:S02]  /*19a0*/  IADD3.X R96, PT, PT, R22, UR5, R85, P0, P6 ;  /* 0x0000000516607c10 */ /* 0x000fe400087ec455 */
[----:B------:R-:W-:Y:S02]  /*19b0*/  LOP3.LUT R82, R23, 0x60, R0, 0xf8, !PT ;  /* 0x0000006017527812 */ /* 0x000fe400078ef800 */
[C---:B------:R-:W-:Y:S02]  /*19c0*/  LEA R54, P6, R20.reuse, R84, 0x1 ;  /* 0x0000005414367211 */ /* 0x040fe400078c08ff */
[----:B------:R-:W-:Y:S02]  /*19d0*/  LEA.HI R26, R29, R82, RZ, 0x19 ;  /* 0x000000521d1a7211 */ /* 0x000fe400078fc8ff */
[----:B------:R-:W-:Y:S01]  /*19e0*/  LEA.HI.X.SX32 R55, R20, R96, 0x1, P6 ;  /* 0x0000006014377211 */ /* 0x000fe200030f0eff */
[----:B------:R-:W-:Y:S01]  /*19f0*/  IMAD R20, R83, 0x4, R21 ;  /* 0x0000000453147824 */ /* 0x000fe200078e0215 */
[----:B------:R-:W-:-:S02]  /*1a00*/  LEA R26, R26, UR11, 0x2 ;  /* 0x0000000b1a1a7c11 */ /* 0x000fc4000f8e10ff */
[-C--:B------:R-:W-:Y:S02]  /*1a10*/  LEA R52, P0, R3, R84.reuse, 0x1 ;  /* 0x0000005403347211 */ /* 0x080fe400078008ff */
[----:B------:R-:W-:Y:S02]  /*1a20*/  LEA R50, P6, R21, R84, 0x1 ;  /* 0x0000005415327211 */ /* 0x000fe400078c08ff */
[-C--:B------:R-:W-:Y:S02]  /*1a30*/  LEA.HI.X.SX32 R53, R3, R96.reuse, 0x1, P0 ;  /* 0x0000006003357211 */ /* 0x080fe400000f0eff */
[----:B------:R-:W-:Y:S02]  /*1a40*/  LEA.HI.X.SX32 R51, R21, R96, 0x1, P6 ;  /* 0x0000006015337211 */ /* 0x000fe400030f0eff */
[----:B0-----:R-:W-:Y:S02]  /*1a50*/  FMNMX R25, R24, R25, !PT ;  /* 0x0000001918197209 */ /* 0x001fe40007800000 */
[----:B------:R-:W-:-:S02]  /*1a60*/  LEA R48, P0, R20, R84, 0x1 ;  /* 0x0000005414307211 */ /* 0x000fc400078008ff */
[----:B------:R-:W-:Y:S01]  /*1a70*/  LEA R21, R83, R20, 0x2 ;  /* 0x0000001453157211 */ /* 0x000fe200078e10ff */
[----:B----4-:R-:W-:Y:S01]  /*1a80*/  @!P5 STS [R26+0x2000], R25 ;  /* 0x002000191a00d388 */ /* 0x010fe20000000800 */
[----:B------:R-:W-:Y:S01]  /*1a90*/  BAR.SYNC.DEFER_BLOCKING 0x0 ;  /* 0x0000000000007b1d */ /* 0x000fe20000010000 */
[----:B------:R-:W-:Y:S02]  /*1aa0*/  ISETP.GE.U32.AND P6, PT, R29, 0x80, PT ;  /* 0x000000801d00780c */ /* 0x000fe40003fc6070 */
[----:B------:R-:W-:Y:S01]  /*1ab0*/  LEA.HI.X.SX32 R49, R20, R96, 0x1, P0 ;  /* 0x0000006014317211 */ /* 0x000fe200000f0eff */
[----:B------:R-:W-:Y:S01]  /*1ac0*/  IMAD R20, R83, 0x4, R21 ;  /* 0x0000000453147824 */ /* 0x000fe200078e0215 */
[----:B------:R-:W-:Y:S02]  /*1ad0*/  LEA R46, P0, R21, R84, 0x1 ;  /* 0x00000054152e7211 */ /* 0x000fe400078008ff */
[----:B------:R-:W-:Y:S02]  /*1ae0*/  LEA R3, R29, UR11, 0x2 ;  /* 0x0000000b1d037c11 */ /* 0x000fe4000f8e10ff */
[----:B------:R-:W-:Y:S01]  /*1af0*/  LEA.HI.X.SX32 R47, R21, R96, 0x1, P0 ;  /* 0x00000060152f7211 */ /* 0x000fe200000f0eff */
[----:B------:R-:W-:Y:S01]  /*1b00*/  IMAD R21, R83, 0x4, R20 ;  /* 0x0000000453157824 */ /* 0x000fe200078e0214 */
[----:B------:R-:W-:-:S02]  /*1b10*/  LEA R44, P0, R20, R84, 0x1 ;  /* 0x00000054142c7211 */ /* 0x000fc400078008ff */
[----:B------:R-:W-:Y:S02]  /*1b20*/  PRMT R85, RZ, 0x7610, R85 ;  /* 0x00007610ff557816 */ /* 0x000fe40000000055 */
[----:B------:R-:W-:Y:S02]  /*1b30*/  LEA.HI.X.SX32 R45, R20, R96, 0x1, P0 ;  /* 0x00000060142d7211 */ /* 0x000fe400000f0eff */
[----:B------:R-:W-:Y:S02]  /*1b40*/  LEA R42, P0, R21, R84, 0x1 ;  /* 0x00000054152a7211 */ /* 0x000fe400078008ff */
[----:B------:R-:W-:Y:S02]  /*1b50*/  LEA R20, R83, R21, 0x2 ;  /* 0x0000001553147211 */ /* 0x000fe400078e10ff */
[----:B------:R-:W-:Y:S02]  /*1b60*/  LEA.HI.X.SX32 R43, R21, R96, 0x1, P0 ;  /* 0x00000060152b7211 */ /* 0x000fe400000f0eff */
[----:B------:R-:W-:Y:S01]  /*1b70*/  LEA R40, P0, R20, R84, 0x1 ;  /* 0x0000005414287211 */ /* 0x000fe200078008ff */
[----:B------:R-:W0:Y:S01]  /*1b80*/  @!P6 LDS R68, [R3+0x2000] ;  /* 0x002000000344e984 */ /* 0x000e220000000800 */
[----:B------:R-:W-:-:S02]  /*1b90*/  IMAD R21, R83, 0x4, R20 ;  /* 0x0000000453157824 */ /* 0x000fc400078e0214 */
[----:B------:R-:W-:Y:S02]  /*1ba0*/  LEA.HI.X.SX32 R41, R20, R96, 0x1, P0 ;  /* 0x0000006014297211 */ /* 0x000fe400000f0eff */
[----:B------:R-:W-:Y:S01]  /*1bb0*/  IMAD R20, R83, 0x4, R21 ;  /* 0x0000000453147824 */ /* 0x000fe200078e0215 */
[----:B------:R-:W-:-:S04]  /*1bc0*/  LEA R38, P0, R21, R84, 0x1 ;  /* 0x0000005415267211 */ /* 0x000fc800078008ff */
[----:B------:R-:W-:Y:S02]  /*1bd0*/  LEA.HI.X.SX32 R39, R21, R96, 0x1, P0 ;  /* 0x0000006015277211 */ /* 0x000fe400000f0eff */
[C---:B------:R-:W-:Y:S02]  /*1be0*/  LEA R36, P0, R20.reuse, R84, 0x1 ;  /* 0x0000005414247211 */ /* 0x040fe400078008ff */
[----:B------:R-:W-:Y:S02]  /*1bf0*/  LEA R21, R83, R20, 0x2 ;  /* 0x0000001453157211 */ /* 0x000fe400078e10ff */
[----:B------:R-:W-:Y:S02]  /*1c00*/  LEA.HI.X.SX32 R37, R20, R96, 0x1, P0 ;  /* 0x0000006014257211 */ /* 0x000fe400000f0eff */
[----:B------:R-:W-:Y:S01]  /*1c10*/  LEA R34, P0, R21, R84, 0x1 ;  /* 0x0000005415227211 */ /* 0x000fe200078008ff */
[----:B------:R-:W-:-:S03]  /*1c20*/  IMAD R20, R83, 0x4, R21 ;  /* 0x0000000453147824 */ /* 0x000fc600078e0215 */
[----:B------:R-:W-:Y:S01]  /*1c30*/  LEA.HI.X.SX32 R35, R21, R96, 0x1, P0 ;  /* 0x0000006015237211 */ /* 0x000fe200000f0eff */
[----:B------:R-:W-:Y:S01]  /*1c40*/  IMAD R21, R83, 0x4, R20 ;  /* 0x0000000453157824 */ /* 0x000fe200078e0214 */
[----:B------:R-:W-:-:S04]  /*1c50*/  LEA R32, P0, R20, R84, 0x1 ;  /* 0x0000005414207211 */ /* 0x000fc800078008ff */
[----:B------:R-:W-:Y:S02]  /*1c60*/  LEA.HI.X.SX32 R33, R20, R96, 0x1, P0 ;  /* 0x0000006014217211 */ /* 0x000fe400000f0eff */
[----:B------:R-:W-:Y:S02]  /*1c70*/  LEA R30, P0, R21, R84, 0x1 ;  /* 0x00000054151e7211 */ /* 0x000fe400078008ff */
[----:B------:R-:W-:Y:S02]  /*1c80*/  LEA R22, R83, R21, 0x2 ;  /* 0x0000001553167211 */ /* 0x000fe400078e10ff */
[----:B------:R-:W-:Y:S02]  /*1c90*/  LEA.HI.X.SX32 R31, R21, R96, 0x1, P0 ;  /* 0x00000060151f7211 */ /* 0x000fe400000f0eff */
[C---:B------:R-:W-:Y:S01]  /*1ca0*/  LEA R20, P0, R22.reuse, R84, 0x1 ;  /* 0x0000005416147211 */ /* 0x040fe200078008ff */
[C---:B------:R-:W-:Y:S01]  /*1cb0*/  IMAD R23, R83.reuse, 0x4, R22 ;  /* 0x0000000453177824 */ /* 0x040fe200078e0216 */
[----:B0-----:R-:W0:Y:S02]  /*1cc0*/  SHFL.BFLY PT, R81, R68, 0x1, 0x1f ;  /* 0x0c201f0044517f89 */ /* 0x001e2400000e0000 */
[----:B------:R-:W-:Y:S01]  /*1cd0*/  LEA.HI.X.SX32 R21, R22, R96, 0x1, P0 ;  /* 0x0000006016157211 */ /* 0x000fe200000f0eff */
[----:B------:R-:W-:Y:S01]  /*1ce0*/  IMAD R25, R83, 0x4, R23 ;  /* 0x0000000453197824 */ /* 0x000fe200078e0217 */
[----:B------:R-:W-:-:S04]  /*1cf0*/  LEA R22, P0, R23, R84, 0x1 ;  /* 0x0000005417167211 */ /* 0x000fc800078008ff */
[----:B------:R-:W-:Y:S02]  /*1d00*/  LEA.HI.X.SX32 R23, R23, R96, 0x1, P0 ;  /* 0x0000006017177211 */ /* 0x000fe400000f0eff */
[----:B------:R-:W-:-:S04]  /*1d10*/  LEA R24, P0, R25, R84, 0x1 ;  /* 0x0000005419187211 */ /* 0x000fc800078008ff */
[----:B------:R-:W-:Y:S02]  /*1d20*/  LEA.HI.X.SX32 R25, R25, R96, 0x1, P0 ;  /* 0x0000006019197211 */ /* 0x000fe400000f0eff */
[----:B------:R-:W-:Y:S02]  /*1d30*/  LOP3.LUT P0, RZ, R0, 0x1, RZ, 0xc0, !PT ;  /* 0x0000000100ff7812 */ /* 0x000fe4000780c0ff */
[----:B------:R-:W-:Y:S02]  /*1d40*/  PRMT R96, RZ, 0x7610, R96 ;  /* 0x00007610ff607816 */ /* 0x000fe40000000060 */
[----:B------:R-:W-:Y:S02]  /*1d50*/  ISETP.LT.U32.AND P0, PT, R29, 0x80, !P0 ;  /* 0x000000801d00780c */ /* 0x000fe40004701070 */
[----:B------:R-:W-:Y:S02]  /*1d60*/  LEA R29, R82, UR11, 0x2 ;  /* 0x0000000b521d7c11 */ /* 0x000fe4000f8e10ff */
[----:B0-----:R-:W-:-:S09]  /*1d70*/  FMNMX R84, R68, R81, !PT ;  /* 0x0000005144547209 */ /* 0x001fd20007800000 */
[----:B------:R-:W-:Y:S01]  /*1d80*/  @P0 STS [R3+0x2000], R84 ;  /* 0x0020005403000388 */ /* 0x000fe20000000800 */
[----:B------:R-:W-:Y:S06]  /*1d90*/  BAR.SYNC.DEFER_BLOCKING 0x0 ;  /* 0x0000000000007b1d */ /* 0x000fec0000010000 */
[----:B------:R-:W0:Y:S02]  /*1da0*/  LDS R68, [R29+0x2000] ;  /* 0x002000001d447984 */ /* 0x000e240000000800 */
[----:B0-----:R-:W-:-:S05]  /*1db0*/  FMNMX R68, R68, -INF , !PT ;  /* 0xff80000044447809 */ /* 0x001fca0007800000 */
[--C-:B------:R-:W-:Y:S01]  /*1dc0*/  FFMA R4, R4, UR17, -R68.reuse ;  /* 0x0000001104047c23 */ /* 0x100fe20008000844 */
[--C-:B------:R-:W-:Y:S01]  /*1dd0*/  FFMA R5, R5, UR17, -R68.reuse ;  /* 0x0000001105057c23 */ /* 0x100fe20008000844 */
[--C-:B------:R-:W-:Y:S01]  /*1de0*/  FFMA R6, R6, UR17, -R68.reuse ;  /* 0x0000001106067c23 */ /* 0x100fe20008000844 */
[--C-:B------:R-:W-:Y:S01]  /*1df0*/  FFMA R7, R7, UR17, -R68.reuse ;  /* 0x0000001107077c23 */ /* 0x100fe20008000844 */
[----:B------:R-:W-:Y:S01]  /*1e00*/  FMUL R4, R4, 1.4426950216293334961 ;  /* 0x3fb8aa3b04047820 */ /* 0x000fe20000400000 */
[----:B------:R-:W-:Y:S01]  /*1e10*/  FMUL R5, R5, 1.4426950216293334961 ;  /* 0x3fb8aa3b05057820 */ /* 0x000fe20000400000 */
[----:B------:R-:W-:Y:S01]  /*1e20*/  FMUL R6, R6, 1.4426950216293334961 ;  /* 0x3fb8aa3b06067820 */ /* 0x000fe20000400000 */
[----:B------:R-:W-:Y:S01]  /*1e30*/  FMUL R7, R7, 1.4426950216293334961 ;  /* 0x3fb8aa3b07077820 */ /* 0x000fe20000400000 */
[--C-:B------:R-:W-:Y:S01]  /*1e40*/  FFMA R8, R8, UR17, -R68.reuse ;  /* 0x0000001108087c23 */ /* 0x100fe20008000844 */
[--C-:B------:R-:W-:Y:S01]  /*1e50*/  FFMA R9, R9, UR17, -R68.reuse ;  /* 0x0000001109097c23 */ /* 0x100fe20008000844 */
[----:B------:R-:W-:Y:S01]  /*1e60*/  MUFU.EX2 R4, R4 ;  /* 0x0000000400047308 */ /* 0x000fe20000000800 */
[--C-:B------:R-:W-:Y:S01]  /*1e70*/  FFMA R10, R10, UR17, -R68.reuse ;  /* 0x000000110a0a7c23 */ /* 0x100fe20008000844 */
[----:B------:R-:W-:Y:S01]  /*1e80*/  FMUL R8, R8, 1.4426950216293334961 ;  /* 0x3fb8aa3b08087820 */ /* 0x000fe20000400000 */
[----:B------:R-:W-:Y:S01]  /*1e90*/  FMUL R9, R9, 1.4426950216293334961 ;  /* 0x3fb8aa3b09097820 */ /* 0x000fe20000400000 */
[--C-:B------:R-:W-:Y:S01]  /*1ea0*/  FFMA R11, R11, UR17, -R68.reuse ;  /* 0x000000110b0b7c23 */ /* 0x100fe20008000844 */
[----:B------:R-:W-:Y:S01]  /*1eb0*/  FMUL R10, R10, 1.4426950216293334961 ;  /* 0x3fb8aa3b0a0a7820 */ /* 0x000fe20000400000 */
[--C-:B------:R-:W-:Y:S01]  /*1ec0*/  FFMA R12, R12, UR17, -R68.reuse ;  /* 0x000000110c0c7c23 */ /* 0x100fe20008000844 */
[--C-:B------:R-:W-:Y:S01]  /*1ed0*/  FFMA R13, R13, UR17, -R68.reuse ;  /* 0x000000110d0d7c23 */ /* 0x100fe20008000844 */
[----:B------:R-:W0:Y:S01]  /*1ee0*/  MUFU.EX2 R5, R5 ;  /* 0x0000000500057308 */ /* 0x000e220000000800 */
[----:B------:R-:W-:Y:S01]  /*1ef0*/  FMUL R11, R11, 1.4426950216293334961 ;  /* 0x3fb8aa3b0b0b7820 */ /* 0x000fe20000400000 */
[----:B------:R-:W-:Y:S01]  /*1f00*/  FMUL R12, R12, 1.4426950216293334961 ;  /* 0x3fb8aa3b0c0c7820 */ /* 0x000fe20000400000 */
[----:B------:R-:W-:Y:S01]  /*1f10*/  FMUL R13, R13, 1.4426950216293334961 ;  /* 0x3fb8aa3b0d0d7820 */ /* 0x000fe20000400000 */
[--C-:B------:R-:W-:Y:S01]  /*1f20*/  FFMA R14, R14, UR17, -R68.reuse ;  /* 0x000000110e0e7c23 */ /* 0x100fe20008000844 */
[--C-:B------:R-:W-:Y:S01]  /*1f30*/  FFMA R15, R15, UR17, -R68.reuse ;  /* 0x000000110f0f7c23 */ /* 0x100fe20008000844 */
[--C-:B------:R-:W-:Y:S01]  /*1f40*/  FFMA R16, R16, UR17, -R68.reuse ;  /* 0x0000001110107c23 */ /* 0x100fe20008000844 */
[--C-:B------:R-:W-:Y:S01]  /*1f50*/  FFMA R17, R17, UR17, -R68.reuse ;  /* 0x0000001111117c23 */ /* 0x100fe20008000844 */
[----:B------:R-:W1:Y:S01]  /*1f60*/  MUFU.EX2 R6, R6 ;  /* 0x0000000600067308 */ /* 0x000e620000000800 */
[----:B------:R-:W-:Y:S01]  /*1f70*/  FMUL R14, R14, 1.4426950216293334961 ;  /* 0x3fb8aa3b0e0e7820 */ /* 0x000fe20000400000 */
[----:B------:R-:W-:Y:S01]  /*1f80*/  FMUL R15, R15, 1.4426950216293334961 ;  /* 0x3fb8aa3b0f0f7820 */ /* 0x000fe20000400000 */
[----:B------:R-:W-:Y:S01]  /*1f90*/  FMUL R16, R16, 1.4426950216293334961 ;  /* 0x3fb8aa3b10107820 */ /* 0x000fe20000400000 */
[----:B------:R-:W-:Y:S01]  /*1fa0*/  FMUL R17, R17, 1.4426950216293334961 ;  /* 0x3fb8aa3b11117820 */ /* 0x000fe20000400000 */
[--C-:B------:R-:W-:Y:S01]  /*1fb0*/  FFMA R18, R18, UR17, -R68.reuse ;  /* 0x0000001112127c23 */ /* 0x100fe20008000844 */
[----:B------:R-:W-:-:S02]  /*1fc0*/  FFMA R19, R19, UR17, -R68 ;  /* 0x0000001113137c23 */ /* 0x000fc40008000844 */
[----:B------:R-:W2:Y:S01]  /*1fd0*/  MUFU.EX2 R7, R7 ;  /* 0x0000000700077308 */ /* 0x000ea20000000800 */
[----:B0-----:R-:W-:Y:S01]  /*1fe0*/  FADD R81, R4, R5 ;  /* 0x0000000504517221 */ /* 0x001fe20000000000 */
[----:B------:R-:W-:Y:S01]  /*1ff0*/  FMUL R18, R18, 1.4426950216293334961 ;  /* 0x3fb8aa3b12127820 */ /* 0x000fe20000400000 */
[----:B------:R-:W-:-:S05]  /*2000*/  FMUL R19, R19, 1.4426950216293334961 ;  /* 0x3fb8aa3b13137820 */ /* 0x000fca0000400000 */
[----:B------:R-:W0:Y:S01]  /*2010*/  MUFU.EX2 R8, R8 ;  /* 0x0000000800087308 */ /* 0x000e220000000800 */
[----:B-1----:R-:W-:-:S07]  /*2020*/  FADD R82, R6, R81 ;  /* 0x0000005106527221 */ /* 0x002fce0000000000 */
[----:B------:R-:W1:Y:S01]  /*2030*/  MUFU.EX2 R9, R9 ;  /* 0x0000000900097308 */ /* 0x000e620000000800 */
[----:B--2---:R-:W-:-:S07]  /*2040*/  FADD R81, R7, R82 ;  /* 0x0000005207517221 */ /* 0x004fce0000000000 */
[----:B------:R-:W2:Y:S01]  /*2050*/  MUFU.EX2 R10, R10 ;  /* 0x0000000a000a7308 */ /* 0x000ea20000000800 */
[----:B0-----:R-:W-:-:S07]  /*2060*/  FADD R82, R8, R81 ;  /* 0x0000005108527221 */ /* 0x001fce0000000000 */
        /* <DEDUP_REMOVED lines=17> */
[----:B0-----:R-:W-:-:S04]  /*2180*/  FADD R81, R17, R82 ;  /* 0x0000005211517221 */ /* 0x001fc80000000000 */
[----:B-1----:R-:W-:-:S04]  /*2190*/  FADD R82, R18, R81 ;  /* 0x0000005112527221 */ /* 0x002fc80000000000 */
[----:B--2---:R-:W-:-:S05]  /*21a0*/  FADD R82, R19, R82 ;  /* 0x0000005213527221 */ /* 0x004fca0000000000 */
[----:B------:R-:W0:Y:S02]  /*21b0*/  SHFL.BFLY PT, R81, R82, 0x10, 0x1f ;  /* 0x0e001f0052517f89 */ /* 0x000e2400000e0000 */
[----:B0-----:R-:W-:Y:S01]  /*21c0*/  FADD R81, R82, R81 ;  /* 0x0000005152517221 */ /* 0x001fe20000000000 */
[----:B------:R-:W-:Y:S01]  /*21d0*/  BAR.SYNC.DEFER_BLOCKING 0x0 ;  /* 0x0000000000007b1d */ /* 0x000fe20000010000 */
[----:B------:R-:W-:-:S05]  /*21e0*/  PRMT R82, RZ, 0x7610, R82 ;  /* 0x00007610ff527816 */ /* 0x000fca0000000052 */
[----:B------:R0:W-:Y:S02]  /*21f0*/  @!P5 STS [R26+0x2000], R81 ;  /* 0x002000511a00d388 */ /* 0x0001e40000000800 */
[----:B------:R-:W-:Y:S01]  /*2200*/  BAR.SYNC.DEFER_BLOCKING 0x0 ;  /* 0x0000000000007b1d */ /* 0x000fe20000010000 */
[----:B0-----:R-:W-:-:S05]  /*2210*/  PRMT R81, RZ, 0x7610, R81 ;  /* 0x00007610ff517816 */ /* 0x001fca0000000051 */
[----:B------:R-:W0:Y:S04]  /*2220*/  @!P6 LDS R80, [R3+0x2000] ;  /* 0x002000000350e984 */ /* 0x000e280000000800 */
[----:B0-----:R-:W0:Y:S02]  /*2230*/  SHFL.BFLY PT, R83, R80, 0x1, 0x1f ;  /* 0x0c201f0050537f89 */ /* 0x001e2400000e0000 */
[--C-:B0-----:R-:W-:Y:S01]  /*2240*/  FADD R84, R80, R83.reuse ;  /* 0x0000005350547221 */ /* 0x101fe20000000000 */
[----:B------:R-:W-:-:S04]  /*2250*/  PRMT R83, RZ, 0x7610, R83 ;  /* 0x00007610ff537816 */ /* 0x000fc80000000053 */
[----:B------:R0:W-:Y:S01]  /*2260*/  @P0 STS [R3+0x2000], R84 ;  /* 0x0020005403000388 */ /* 0x0001e20000000800 */
[----:B------:R-:W-:Y:S01]  /*2270*/  BAR.SYNC.DEFER_BLOCKING 0x0 ;  /* 0x0000000000007b1d */ /* 0x000fe20000010000 */
[----:B0-----:R-:W-:-:S05]  /*2280*/  PRMT R84, RZ, 0x7610, R84 ;  /* 0x00007610ff547816 */ /* 0x001fca0000000054 */
[----:B------:R-:W2:Y:S04]  /*2290*/  @P3 LDG.E.U16 R83, desc[UR30][R54.64] ;  /* 0x0000001e36533981 */ /* 0x000ea8000c1e1500 */
[----:B------:R-:W3:Y:S04]  /*22a0*/  @P3 LDG.E.U16 R85, desc[UR30][R50.64] ;  /* 0x0000001e32553981 */ /* 0x000ee8000c1e1500 */
[----:B------:R-:W4:Y:S04]  /*22b0*/  @P3 LDG.E.U16 R97, desc[UR30][R46.64] ;  /* 0x0000001e2e613981 */ /* 0x000f28000c1e1500 */
[----:B------:R-:W5:Y:S04]  /*22c0*/  @P3 LDG.E.U16 R81, desc[UR30][R42.64] ;  /* 0x0000001e2a513981 */ /* 0x000f68000c1e1500 */
        /* <DEDUP_REMOVED lines=11> */
[----:B------:R-:W5:Y:S01]  /*2380*/  @P3 LDG.E.U16 R106, desc[UR30][R24.64] ;  /* 0x0000001e186a3981 */ /* 0x000f62000c1e1500 */
[----:B------:R-:W-:Y:S01]  /*2390*/  UIADD3 UR20, UPT, UPT, UR12, 0x40, URZ ;  /* 0x000000400c147890 */ /* 0x000fe2000fffe0ff */
[----:B------:R-:W-:Y:S01]  /*23a0*/  F2FP.BF16.F32.PACK_AB R4, R5, R4 ;  /* 0x000000040504723e */ /* 0x000fe200000010ff */
[----:B------:R-:W-:Y:S01]  /*23b0*/  UIADD3 UR21, UPT, UPT, UR21, -0x40, URZ ;  /* 0xffffffc015157890 */ /* 0x000fe2000fffe0ff */
[----:B------:R-:W0:Y:S01]  /*23c0*/  LDS R80, [R29+0x2000] ;  /* 0x002000001d507984 */ /* 0x000e220000000800 */
[----:B------:R-:W-:Y:S01]  /*23d0*/  F2FP.BF16.F32.PACK_AB R5, R7, R6 ;  /* 0x000000060705723e */ /* 0x000fe200000010ff */
[----:B------:R-:W-:Y:S01]  /*23e0*/  UIADD3 UR7, UPT, UPT, UR7, UR20, URZ ;  /* 0x0000001407077290 */ /* 0x000fe2000fffe0ff */
[----:B------:R-:W-:Y:S01]  /*23f0*/  F2FP.BF16.F32.PACK_AB R6, R9, R8 ;  /* 0x000000080906723e */ /* 0x000fe200000010ff */
[----:B------:R-:W-:Y:S01]  /*2400*/  BAR.SYNC.DEFER_BLOCKING 0x0 ;  /* 0x0000000000007b1d */ /* 0x000fe20000010000 */
[----:B------:R-:W-:Y:S01]  /*2410*/  F2FP.BF16.F32.PACK_AB R8, R13, R12 ;  /* 0x0000000c0d08723e */ /* 0x000fe200000010ff */
[----:B------:R-:W-:Y:S01]  /*2420*/  FADD R12, -R68, -INF ;  /* 0xff800000440c7421 */ /* 0x000fe20000000100 */
[----:B------:R-:W-:Y:S01]  /*2430*/  ULEA UR22, UR22, UR7, 0x2 ;  /* 0x0000000716167291 */ /* 0x000fe2000f8e10ff */
[----:B------:R-:W-:-:S02]  /*2440*/  F2FP.BF16.F32.PACK_AB R7, R11, R10 ;  /* 0x0000000a0b07723e */ /* 0x000fc400000010ff */
[----:B------:R-:W-:Y:S02]  /*2450*/  F2FP.BF16.F32.PACK_AB R9, R15, R14 ;  /* 0x0000000e0f09723e */ /* 0x000fe400000010ff */
[----:B------:R-:W-:Y:S02]  /*2460*/  F2FP.BF16.F32.PACK_AB R10, R17, R16 ;  /* 0x00000010110a723e */ /* 0x000fe400000010ff */
[----:B------:R-:W-:Y:S01]  /*2470*/  F2FP.BF16.F32.PACK_AB R11, R19, R18 ;  /* 0x00000012130b723e */ /* 0x000fe200000010ff */
[----:B--2---:R-:W-:Y:S04]  /*2480*/  STS.U16 [R28+UR11+0x2000], R83 ;  /* 0x002000531c007988 */ /* 0x004fe8000800040b */
[----:B---3--:R-:W-:Y:S04]  /*2490*/  STS.U16 [R28+UR11+0x2400], R85 ;  /* 0x002400551c007988 */ /* 0x008fe8000800040b */
[----:B----4-:R-:W-:Y:S04]  /*24a0*/  STS.U16 [R28+UR11+0x2800], R97 ;  /* 0x002800611c007988 */ /* 0x010fe8000800040b */
[----:B-----5:R1:W-:Y:S04]  /*24b0*/  STS.U16 [R28+UR11+0x2c00], R81 ;  /* 0x002c00511c007988 */ /* 0x0203e8000800040b */
[----:B------:R2:W-:Y:S04]  /*24c0*/  STS.U16 [R28+UR11+0x3000], R99 ;  /* 0x003000631c007988 */ /* 0x0005e8000800040b */
[----:B------:R2:W-:Y:S01]  /*24d0*/  STS.U16 [R28+UR11+0x3400], R101 ;  /* 0x003400651c007988 */ /* 0x0005e2000800040b */
[----:B-1----:R-:W-:-:S03]  /*24e0*/  FMUL R81, R12, 1.4426950216293334961 ;  /* 0x3fb8aa3b0c517820 */ /* 0x002fc60000400000 */
        /* <DEDUP_REMOVED lines=10> */
[----:B0-----:R-:W-:Y:S05]  /*2590*/  @!P3 BRA `(.L_x_9) ;  /* 0x000000000008b947 */ /* 0x001fea0003800000 */
[----:B------:R0:W-:Y:S01]  /*25a0*/  STTM.16dp32bit_t0_t15.x8 tmem[UR22], R4 ;  /* 0x00000004000079ed */ /* 0x0001e20008980016 */
[----:B------:R0:W-:Y:S02]  /*25b0*/  STTM.16dp32bit_t16_t31.x8 tmem[UR22+0x8], R4 ;  /* 0x00000804000079ed */ /* 0x0001e400089a0016 */
.L_x_9:
[----:B------:R-:W1:Y:S02]  /*25c0*/  FENCE.VIEW.ASYNC.T ;  /* 0x00000000000073c6 */ /* 0x000e640000000200 */
[----:B-1----:R-:W-:Y:S06]  /*25d0*/  BAR.SYNC.DEFER_BLOCKING 0x0 ;  /* 0x0000000000007b1d */ /* 0x002fec0000010000 */
[----:B------:R-:W1:Y:S01]  /*25e0*/  MUFU.EX2 R81, R81 ;  /* 0x0000005100517308 */ /* 0x000e620000000800 */
[----:B0-----:R-:W0:Y:S01]  /*25f0*/  LDTM.16dp32bit_t0_t15.x16 R4, tmem[UR14] ;  /* 0x0000000e000479ee */ /* 0x001e220008a00000 */
[----:B------:R-:W3:Y:S01]  /*2600*/  LDTM.16dp32bit_t16_t31.x16 R4, tmem[UR14+0x10] ;  /* 0x0000100e000479ee */ /* 0x000ee20008a20000 */
[----:B------:R-:W-:Y:S01]  /*2610*/  NOP ;  /* 0x0000000000007918 */ /* 0x000fe20000000000 */
[----:B------:R-:W-:Y:S05]  /*2620*/  @!P3 BRA `(.L_x_10) ;  /* 0x000000000048b947 */ /* 0x000fea0003800000 */
[C---:B01-3--:R-:W-:Y:S01]  /*2630*/  FMUL R4, R81.reuse, R4 ;  /* 0x0000000451047220 */ /* 0x04bfe20000400000 */
[C---:B------:R-:W-:Y:S01]  /*2640*/  FMUL R5, R81.reuse, R5 ;  /* 0x0000000551057220 */ /* 0x040fe20000400000 */
        /* <DEDUP_REMOVED lines=13> */
[----:B------:R-:W-:-:S04]  /*2720*/  FMUL R19, R81, R19 ;  /* 0x0000001351137220 */ /* 0x000fc80000400000 */
[----:B------:R4:W-:Y:S01]  /*2730*/  STTM.16dp32bit_t0_t15.x16 tmem[UR14], R4 ;  /* 0x00000004000079ed */ /* 0x0009e20008a0000e */
[----:B------:R4:W-:Y:S02]  /*2740*/  STTM.16dp32bit_t16_t31.x16 tmem[UR14+0x10], R4 ;  /* 0x00001004000079ed */ /* 0x0009e40008a2000e */
.L_x_10:
[----:B---3--:R-:W3:Y:S02]  /*2750*/  FENCE.VIEW.ASYNC.T ;  /* 0x00000000000073c6 */ /* 0x008ee40000000200 */
[----:B---3--:R-:W-:Y:S01]  /*2760*/  BAR.SYNC.DEFER_BLOCKING 0x0 ;  /* 0x0000000000007b1d */ /* 0x008fe20000010000 */
[----:B------:R-:W-:Y:S01]  /*2770*/  UISETP.GE.AND UP1, UPT, UR21, 0x1, UPT ;  /* 0x000000011500788c */ /* 0x000fe2000bf26270 */
[----:B-1----:R-:W-:-:S04]  /*2780*/  FADD R80, R81, R80 ;  /* 0x0000005051507221 */ /* 0x002fc80000000000 */
[----:B------:R1:W-:Y:S06]  /*2790*/  MEMBAR.ALL.CTA ;  /* 0x0000000000007992 */ /* 0x0003ec0000008000 */
[----:B-1----:R-:W1:Y:S02]  /*27a0*/  FENCE.VIEW.ASYNC.S ;  /* 0x00000000000073c6 */ /* 0x002e640000000000 */
[----:B-1----:R-:W-:Y:S06]  /*27b0*/  BAR.SYNC.DEFER_BLOCKING 0x0 ;  /* 0x0000000000007b1d */ /* 0x002fec0000010000 */
[----:B------:R-:W-:Y:S05]  /*27c0*/  @!P4 BRA `(.L_x_11) ;  /* 0x00000000007cc947 */ /* 0x000fea0003800000 */
[----:B------:R-:W-:Y:S01]  /*27d0*/  UIADD3 UR5, UPT, UPT, UR11, 0x2000, URZ ;  /* 0x000020000b057890 */ /* 0x000fe2000fffe0ff */
[----:B------:R-:W-:Y:S01]  /*27e0*/  UMOV UR4, URZ ;  /* 0x000000ff00047c82 */ /* 0x000fe20008000000 */
[----:B------:R-:W-:Y:S02]  /*27f0*/  UIADD3 UR7, UPT, UPT, UR12, 0x48, URZ ;  /* 0x000000480c077890 */ /* 0x000fe4000fffe0ff */
[----:B------:R-:W-:Y:S02]  /*2800*/  USHF.R.U32.HI UR5, URZ, 0x4, UR5 ;  /* 0x00000004ff057899 */ /* 0x000fe40008011605 */
[----:B------:R-:W-:Y:S02]  /*2810*/  UIADD3 UR8, UPT, UPT, UR12, 0x50, URZ ;  /* 0x000000500c087890 */ /* 0x000fe4000fffe0ff */
[----:B------:R-:W-:Y:S02]  /*2820*/  USGXT.U32 UR16, UR5, 0xe ;  /* 0x0000000e0510789a */ /* 0x000fe40008000000 */
[----:B------:R-:W-:-:S02]  /*2830*/  UIADD3 UR19, UPT, UPT, UR12, 0x58, URZ ;  /* 0x000000580c137890 */ /* 0x000fc4000fffe0ff */
[----:B------:R-:W-:Y:S01]  /*2840*/  UIADD3 UR26, UP2, UPT, UR16, 0x2, URZ ;  /* 0x00000002101a7890 */ /* 0x000fe2000ff5e0ff */
[----:B------:R-:W-:Y:S01]  /*2850*/  UMOV UR24, 0x0 ;  /* 0x0000000000187882 */ /* 0x000fe20000000000 */
[----:B------:R-:W-:Y:S02]  /*2860*/  UMOV UR25, 0x4100490 ;  /* 0x0410049000197882 */ /* 0x000fe40000000000 */
[----:B------:R-:W-:Y:S02]  /*2870*/  UIADD3.X UR27, UPT, UPT, UR4, 0x40004040, URZ, UP2, !UPT ;  /* 0x40004040041b7890 */ /* 0x000fe400097fe4ff */
[----:B------:R-:W-:Y:S02]  /*2880*/  UIADD3 UR32, UP2, UPT, UR26, 0x2, URZ ;  /* 0x000000021a207890 */ /* 0x000fe4000ff5e0ff */
[----:B------:R-:W-:Y:S02]  /*2890*/  UIADD3 UR36, UP3, UPT, UR26, 0x4, URZ ;  /* 0x000000041a247890 */ /* 0x000fe4000ff7e0ff */
[----:B------:R-:W-:-:S02]  /*28a0*/  UIADD3.X UR33, UPT, UPT, UR27, URZ, URZ, UP2, !UPT ;  /* 0x000000ff1b217290 */ /* 0x000fc400097fe4ff */
[----:B------:R-:W-:Y:S01]  /*28b0*/  UIADD3.X UR37, UPT, UPT, UR27, URZ, URZ, UP3, !UPT ;  /* 0x000000ff1b257290 */ /* 0x000fe20009ffe4ff */
[----:B------:R-:W-:Y:S01]  /*28c0*/  UMOV UR17, 0x40004040 ;  /* 0x4000404000117882 */ /* 0x000fe20000000000 */
[----:B------:R-:W-:Y:S01]  /*28d0*/  UMOV UR28, 0x0 ;  /* 0x00000000001c7882 */ /* 0x000fe20000000000 */
[----:B------:R-:W-:Y:S01]  /*28e0*/  UMOV UR29, 0x4100490 ;  /* 0x04100490001d7882 */ /* 0x000fe20000000000 */
[----:B------:R-:W-:Y:S01]  /*28f0*/  UMOV UR34, 0x0 ;  /* 0x0000000000227882 */ /* 0x000fe20000000000 */
[----:B------:R-:W-:Y:S01]  /*2900*/  UMOV UR35, 0x4100490 ;  /* 0x0410049000237882 */ /* 0x000fe20000000000 */
[----:B------:R-:W-:Y:S01]  /*2910*/  UMOV UR4, UR15 ;  /* 0x0000000f00047c82 */ /* 0x000fe20008000000 */
[----:B------:R-:W-:Y:S01]  /*2920*/  UMOV UR5, URZ ;  /* 0x000000ff00057c82 */ /* 0x000fe20008000000 */
[----:B------:R1:W-:Y:S01]  /*2930*/  UTCHMMA tmem[UR20], gdesc[UR16], tmem[UR12], tmem[UR24], idesc[UR25], UPT ;  /* 0x00ff1810140079ea */ /* 0x0003e2000b80000c */
[----:B------:R-:W-:Y:S01]  /*2940*/  UMOV UR38, 0x0 ;  /* 0x0000000000267882 */ /* 0x000fe20000000000 */
[----:B------:R-:W-:Y:S01]  /*2950*/  UMOV UR39, 0x4100490 ;  /* 0x0410049000277882 */ /* 0x000fe20000000000 */
[----:B------:R1:W-:Y:S01]  /*2960*/  UTCHMMA tmem[UR7], gdesc[UR26], tmem[UR12], tmem[UR28], idesc[UR29], UPT ;  /* 0x00ff1c1a070079ea */ /* 0x0003e2000b80000c */
[----:B------:R-:W-:Y:S01]  /*2970*/  UMOV UR4, UR4 ;  /* 0x0000000400047c82 */ /* 0x000fe20008000000 */
[----:B------:R1:W-:Y:S01]  /*2980*/  UTCHMMA tmem[UR8], gdesc[UR32], tmem[UR12], tmem[UR34], idesc[UR35], UPT ;  /* 0x00ff2220080079ea */ /* 0x0003e2000b80000c */
[----:B------:R1:W-:Y:S01]  /*2990*/  UTCHMMA tmem[UR19], gdesc[UR36], tmem[UR12], tmem[UR38], idesc[UR39], UPT ;  /* 0x00ff2624130079ea */ /* 0x0003e2000b80000c */
[----:B------:R1:W-:Y:S01]  /*29a0*/  UTCBAR [UR4], URZ ;  /* 0x000000ff040073e9 */ /* 0x0003e200080000ff */
[----:B------:R-:W-:Y:S01]  /*29b0*/  NOP ;  /* 0x0000000000007918 */ /* 0x000fe20000000000 */
.L_x_11:
[----:B------:R-:W-:Y:S01]  /*29c0*/  FSEL R68, R68, -INF , P3 ;  /* 0xff80000044447808 */ /* 0x000fe20001800000 */
[----:B------:R-:W-:Y:S01]  /*29d0*/  UMOV UR5, URZ ;  /* 0x000000ff00057c82 */ /* 0x000fe20008000000 */
[----:B------:R-:W-:Y:S01]  /*29e0*/  FSEL R80, R80, 1, P3 ;  /* 0x3f80000050507808 */ /* 0x000fe20001800000 */
[----:B------:R-:W-:Y:S06]  /*29f0*/  BRA.U !UP1, `(.L_x_12) ;  /* 0x0000001509947547 */ /* 0x000fec000b800000 */
[----:B-1----:R-:W-:Y:S01]  /*2a00*/  USHF.R.U32.HI UR26, URZ, 0x4, UR6 ;  /* 0x00000004ff1a7899 */ /* 0x002fe20008011606 */
[----:B------:R-:W-:Y:S01]  /*2a10*/  SHF.L.U32 R69, R69, 0x6, RZ ;  /* 0x0000000645457819 */ /* 0x000fe200000006ff */
[----:B------:R-:W-:Y:S01]  /*2a20*/  UIADD3 UR7, UPT, UPT, UR11, 0x6000, URZ ;  /* 0x000060000b077890 */ /* 0x000fe2000fffe0ff */
[----:B------:R-:W-:Y:S01]  /*2a30*/  IMAD.MOV.U32 R97, RZ, RZ, R68 ;  /* 0x000000ffff617224 */ /* 0x000fe200078e0044 */
[----:B------:R-:W-:Y:S01]  /*2a40*/  USHF.R.U32.HI UR24, URZ, 0x4, UR11 ;  /* 0x00000004ff187899 */ /* 0x000fe2000801160b */
[----:B------:R-:W-:Y:S01]  /*2a50*/  IMAD.MOV.U32 R85, RZ, RZ, RZ ;  /* 0x000000ffff557224 */ /* 0x000fe200078e00ff */
[----:B------:R-:W-:Y:S01]  /*2a60*/  USGXT.U32 UR26, UR26, 0xe ;  /* 0x0000000e1a1a789a */ /* 0x000fe20008000000 */
[----:B------:R-:W-:Y:S01]  /*2a70*/  MOV R81, R69 ;  /* 0x0000004500517202 */ /* 0x000fe20000000f00 */
[----:B------:R-:W-:Y:S02]  /*2a80*/  USHF.R.U32.HI UR7, URZ, 0x4, UR7 ;  /* 0x00000004ff077899 */ /* 0x000fe40008011607 */
[----:B------:R-:W-:-:S02]  /*2a90*/  USGXT.U32 UR24, UR24, 0xe ;  /* 0x0000000e1818789a */ /* 0x000fc40008000000 */
[----:B------:R-:W-:Y:S02]  /*2aa0*/  UIADD3 UR16, UP2, UPT, UR26, 0x2, URZ ;  /* 0x000000021a107890 */ /* 0x000fe4000ff5e0ff */
[----:B------:R-:W-:Y:S01]  /*2ab0*/  USGXT.U32 UR28, UR7, 0xe ;  /* 0x0000000e071c789a */ /* 0x000fe20008000000 */
[----:B------:R-:W-:Y:S01]  /*2ac0*/  UMOV UR4, URZ ;  /* 0x000000ff00047c82 */ /* 0x000fe20008000000 */
[----:B------:R-:W-:Y:S02]  /*2ad0*/  UISETP.NE.U32.AND UP1, UPT, UR18, URZ, UPT ;  /* 0x000000ff1200728c */ /* 0x000fe4000bf25070 */
[----:B------:R-:W-:Y:S02]  /*2ae0*/  USHF.L.U32 UR23, UR9, 0x6, URZ ;  /* 0x0000000609177899 */ /* 0x000fe400080006ff */
[----:B------:R-:W-:Y:S02]  /*2af0*/  UIADD3 UR18, UP3, UPT, UR24, 0x80, URZ ;  /* 0x0000008018127890 */ /* 0x000fe4000ff7e0ff */
[----:B------:R-:W-:-:S02]  /*2b00*/  UIADD3.X UR17, UPT, UPT, UR4, 0x40004040, URZ, UP2, !UPT ;  /* 0x4000404004117890 */ /* 0x000fc400097fe4ff */
[----:B------:R-:W-:Y:S01]  /*2b10*/  UIADD3 UR40, UP2, UPT, UR28, 0x2, URZ ;  /* 0x000000021c287890 */ /* 0x000fe2000ff5e0ff */
[----:B------:R-:W-:Y:S01]  /*2b20*/  IMAD.U32 R83, RZ, RZ, UR23 ;  /* 0x00000017ff537e24 */ /* 0x000fe2000f8e00ff */
[----:B------:R-:W-:Y:S01]  /*2b30*/  UMOV UR6, URZ ;  /* 0x000000ff00067c82 */ /* 0x000fe20008000000 */
[----:B------:R-:W-:Y:S01]  /*2b40*/  UMOV UR5, URZ ;  /* 0x000000ff00057c82 */ /* 0x000fe20008000000 */
[----:B------:R-:W-:Y:S02]  /*2b50*/  UIADD3.X UR19, UPT, UPT, UR6, 0x40004040, URZ, UP3, !UPT ;  /* 0x4000404006137890 */ /* 0x000fe40009ffe4ff */
[----:B------:R-:W-:Y:S02]  /*2b60*/  UIADD3 UR42, UP3, UPT, UR18, 0x80, URZ ;  /* 0x00000080122a7890 */ /* 0x000fe4000ff7e0ff */
[----:B------:R-:W-:Y:S02]  /*2b70*/  UIADD3 UR38, UP4, UPT, UR18, 0x100, URZ ;  /* 0x0000010012267890 */ /* 0x000fe4000ff9e0ff */
[----:B------:R-:W-:Y:S01]  /*2b80*/  UIADD3.X UR41, UPT, UPT, UR5, 0x40004040, URZ, UP2, !UPT ;  /* 0x4000404005297890 */ /* 0x000fe200097fe4ff */
[----:B------:R-:W1:Y:S01]  /*2b90*/  LDCU UR37, c[0x0][0x3a8] ;  /* 0x00007500ff2577ac */ /* 0x000e620008000800 */
[----:B------:R-:W-:-:S02]  /*2ba0*/  UIADD3.X UR43, UPT, UPT, UR19, URZ, URZ, UP3, !UPT ;  /* 0x000000ff132b7290 */ /* 0x000fc40009ffe4ff */
[----:B------:R-:W-:Y:S02]  /*2bb0*/  UIADD3.X UR39, UPT, UPT, UR19, URZ, URZ, UP4, !UPT ;  /* 0x000000ff13277290 */ /* 0x000fe4000a7fe4ff */
[----:B------:R-:W-:Y:S02]  /*2bc0*/  UIADD3.64 UR44, UPT, UPT, UR16, 0x2, URZ ;  /* 0x00000002102c7897 */ /* 0x000fe4000fffe0ff */
[----:B------:R-:W-:Y:S02]  /*2bd0*/  UIADD3.64 UR46, UPT, UPT, UR16, 0x4, URZ ;  /* 0x00000004102e7897 */ /* 0x000fe4000fffe0ff */
[----:B------:R-:W-:Y:S02]  /*2be0*/  UIADD3.64 UR48, UPT, UPT, UR40, 0x2, URZ ;  /* 0x0000000228307897 */ /* 0x000fe4000fffe0ff */
[----:B------:R-:W-:Y:S01]  /*2bf0*/  UIADD3.64 UR50, UPT, UPT, UR40, 0x4, URZ ;  /* 0x0000000428327897 */ /* 0x000fe2000fffe0ff */
[----:B------:R-:W-:-:S11]  /*2c00*/  UMOV UR36, 0x1 ;  /* 0x0000000100247882 */ /* 0x000fd60000000000 */
.L_x_17:
[----:B01--4-:R-:W-:-:S04]  /*2c10*/  IMAD.WIDE R4, R81, 0x2, R94 ;  /* 0x0000000251047825 */ /* 0x013fc800078e025e */
[C---:B------:R-:W-:Y:S01]  /*2c20*/  IMAD.WIDE R6, R81.reuse, 0x2, R90 ;  /* 0x0000000251067825 */ /* 0x040fe200078e025a */
[----:B------:R-:W3:Y:S03]  /*2c30*/  LDG.E.U16 R107, desc[UR30][R4.64] ;  /* 0x0000001e046b7981 */ /* 0x000ee6000c1e1500 */
[C---:B------:R-:W-:Y:S01]  /*2c40*/  IMAD.WIDE R8, R81.reuse, 0x2, R86 ;  /* 0x0000000251087825 */ /* 0x040fe200078e0256 */
[----:B------:R-:W4:Y:S03]  /*2c50*/  LDG.E.U16 R109, desc[UR30][R6.64] ;  /* 0x0000001e066d7981 */ /* 0x000f26000c1e1500 */
[C---:B------:R-:W-:Y:S01]  /*2c60*/  IMAD.WIDE R10, R81.reuse, 0x2, R76 ;  /* 0x00000002510a7825 */ /* 0x040fe200078e024c */
[----:B------:R0:W5:Y:S03]  /*2c70*/  LDG.E.U16 R111, desc[UR30][R8.64] ;  /* 0x0000001e086f7981 */ /* 0x000166000c1e1500 */
[C---:B--2---:R-:W-:Y:S01]  /*2c80*/  IMAD.WIDE R98, R81.reuse, 0x2, R72 ;  /* 0x0000000251627825 */ /* 0x044fe200078e0248 */
[----:B------:R2:W5:Y:S03]  /*2c90*/  LDG.E.U16 R113, desc[UR30][R10.64] ;  /* 0x0000001e0a717981 */ /* 0x000566000c1e1500 */
[----:B------:R-:W-:-:S02]  /*2ca0*/  IMAD.WIDE R100, R81, 0x2, R66 ;  /* 0x0000000251647825 */ /* 0x000fc400078e0242 */
[----:B------:R-:W5:Y:S02]  /*2cb0*/  LDG.E.U16 R99, desc[UR30][R98.64] ;  /* 0x0000001e62637981 */ /* 0x000f64000c1e1500 */
[C---:B------:R-:W-:Y:S02]  /*2cc0*/  IMAD.WIDE R102, R81.reuse, 0x2, R62 ;  /* 0x0000000251667825 */ /* 0x040fe400078e023e */
[----:B------:R-:W5:Y:S02]  /*2cd0*/  LDG.E.U16 R101, desc[UR30][R100.64] ;  /* 0x0000001e64657981 */ /* 0x000f64000c1e1500 */
[C---:B------:R-:W-:Y:S02]  /*2ce0*/  IMAD.WIDE R104, R81.reuse, 0x2, R58 ;  /* 0x0000000251687825 */ /* 0x040fe400078e023a */
[----:B------:R-:W5:Y:S02]  /*2cf0*/  LDG.E.U16 R103, desc[UR30][R102.64] ;  /* 0x0000001e66677981 */ /* 0x000f64000c1e1500 */
        /* <DEDUP_REMOVED lines=8> */
[C---:B0-----:R-:W-:Y:S02]  /*2d80*/  IMAD.WIDE R8, R81.reuse, 0x2, R70 ;  /* 0x0000000251087825 */ /* 0x041fe400078e0246 */
[----:B------:R-:W5:Y:S02]  /*2d90*/  LDG.E.U16 R12, desc[UR30][R12.64] ;  /* 0x0000001e0c0c7981 */ /* 0x000f64000c1e1500 */
[C---:B--2---:R-:W-:Y:S02]  /*2da0*/  IMAD.WIDE R10, R81.reuse, 0x2, R64 ;  /* 0x00000002510a7825 */ /* 0x044fe400078e0240 */
[----:B------:R-:W2:Y:S02]  /*2db0*/  LDG.E.U16 R8, desc[UR30][R8.64] ;  /* 0x0000001e08087981 */ /* 0x000ea4000c1e1500 */
[----:B------:R-:W-:-:S02]  /*2dc0*/  IMAD.WIDE R6, R81, 0x2, R60 ;  /* 0x0000000251067825 */ /* 0x000fc400078e023c */
[----:B------:R-:W2:Y:S02]  /*2dd0*/  LDG.E.U16 R10, desc[UR30][R10.64] ;  /* 0x0000001e0a0a7981 */ /* 0x000ea4000c1e1500 */
[----:B------:R-:W-:Y:S02]  /*2de0*/  IMAD.WIDE R4, R81, 0x2, R56 ;  /* 0x0000000251047825 */ /* 0x000fe400078e0238 */
[----:B------:R-:W2:Y:S04]  /*2df0*/  LDG.E.U16 R6, desc[UR30][R6.64] ;  /* 0x0000001e06067981 */ /* 0x000ea8000c1e1500 */
[----:B------:R-:W2:Y:S01]  /*2e00*/  LDG.E.U16 R4, desc[UR30][R4.64] ;  /* 0x0000001e04047981 */ /* 0x000ea2000c1e1500 */
[----:B------:R-:W-:Y:S02]  /*2e10*/  UMOV UR8, 0x1 ;  /* 0x0000000100087882 */ /* 0x000fe40000000000 */
[----:B------:R-:W-:-:S04]  /*2e20*/  @!UP0 UIADD3 UR8, UPT, UPT, -UR8, 0x100000, URZ ;  /* 0x0010000008088890 */ /* 0x000fc8000fffe1ff */
[----:B------:R-:W-:Y:S02]  /*2e30*/  @!UP0 USHF.L.U32 UR9, UR8, 0xb, URZ ;  /* 0x0000000b08098899 */ /* 0x000fe400080006ff */
[----:B------:R-:W-:Y:S01]  /*2e40*/  @!UP0 USHF.L.U32 UR8, UR8, 0x1, URZ ;  /* 0x0000000108088899 */ /* 0x000fe200080006ff */
[----:B------:R-:W-:Y:S01]  /*2e50*/  VOTEU.ALL UP2, P2 ;  /* 0x0000000000ff7886 */ /* 0x000fe20001040000 */
[----:B---3--:R0:W-:Y:S04]  /*2e60*/  STS.U16 [R28+UR11+0x4000], R107 ;  /* 0x0040006b1c007988 */ /* 0x0081e8000800040b */
[----:B----4-:R0:W-:Y:S04]  /*2e70*/  STS.U16 [R28+UR11+0x4400], R109 ;  /* 0x0044006d1c007988 */ /* 0x0101e8000800040b */
[----:B-----5:R0:W-:Y:S04]  /*2e80*/  STS.U16 [R28+UR11+0x4800], R111 ;  /* 0x0048006f1c007988 */ /* 0x0201e8000800040b */
        /* <DEDUP_REMOVED lines=9> */
[----:B--2---:R0:W-:Y:S04]  /*2f20*/  STS.U16 [R27+UR11+0x5200], R8 ;  /* 0x005200081b007988 */ /* 0x0041e8000800040b */
[----:B------:R0:W-:Y:S04]  /*2f30*/  STS.U16 [R27+UR11+0x5600], R10 ;  /* 0x0056000a1b007988 */ /* 0x0001e8000800040b */
[----:B------:R0:W-:Y:S04]  /*2f40*/  STS.U16 [R27+UR11+0x5a00], R6 ;  /* 0x005a00061b007988 */ /* 0x0001e8000800040b */
[----:B------:R0:W-:Y:S01]  /*2f50*/  STS.U16 [R27+UR11+0x5e00], R4 ;  /* 0x005e00041b007988 */ /* 0x0001e2000800040b */
[----:B------:R2:W-:Y:S06]  /*2f60*/  MEMBAR.ALL.CTA ;  /* 0x0000000000007992 */ /* 0x0005ec0000008000 */
[----:B--2---:R-:W-:Y:S04]  /*2f70*/  FENCE.VIEW.ASYNC.S ;  /* 0x00000000000073c6 */ /* 0x004fe80000000000 */
[----:B------:R-:W2:Y:S02]  /*2f80*/  FENCE.VIEW.ASYNC.S ;  /* 0x00000000000073c6 */ /* 0x000ea40000000000 */
[----:B--2---:R0:W2:Y:S02]  /*2f90*/  @!UP2 SYNCS.EXCH.64 URZ, [UR11+0x8010], UR8 ;  /* 0x008010080bffa5b2 */ /* 0x0040a40008000100 */
[----:B--2---:R-:W-:Y:S06]  /*2fa0*/  BAR.SYNC.DEFER_BLOCKING 0x0 ;  /* 0x0000000000007b1d */ /* 0x004fec0000010000 */
[----:B0-----:R-:W-:Y:S05]  /*2fb0*/  BRA.U UP1, `(.L_x_13) ;  /* 0x00000001014c7547 */ /* 0x001fea000b800000 */
[----:B------:R-:W-:Y:S01]  /*2fc0*/  UIADD3 UR8, UPT, UPT, UR11, 0x8010, URZ ;  /* 0x000080100b087890 */ /* 0x000fe2000fffe0ff */
[----:B------:R-:W-:Y:S01]  /*2fd0*/  UMOV UR25, 0x40004040 ;  /* 0x4000404000197882 */ /* 0x000fe20000000000 */
[----:B------:R-:W-:Y:S01]  /*2fe0*/  UMOV UR27, 0x40004040 ;  /* 0x40004040001b7882 */ /* 0x000fe20000000000 */
[----:B------:R-:W-:Y:S01]  /*2ff0*/  UMOV UR32, 0x0 ;  /* 0x0000000000207882 */ /* 0x000fe20000000000 */
[----:B------:R-:W-:Y:S01]  /*3000*/  UMOV UR33, 0x4108490 ;  /* 0x0410849000217882 */ /* 0x000fe20000000000 */
[----:B------:R-:W-:Y:S01]  /*3010*/  UMOV UR34, 0x0 ;  /* 0x0000000000227882 */ /* 0x000fe20000000000 */
[----:B------:R-:W-:Y:S01]  /*3020*/  UMOV UR35, 0x4108490 ;  /* 0x0410849000237882 */ /* 0x000fe20000000000 */
[----:B------:R-:W-:Y:S01]  /*3030*/  UMOV UR52, 0x0 ;  /* 0x0000000000347882 */ /* 0x000fe20000000000 */
[----:B------:R-:W-:Y:S01]  /*3040*/  UMOV UR53, 0x4108490 ;  /* 0x0410849000357882 */ /* 0x000fe20000000000 */
[----:B------:R0:W-:Y:S01]  /*3050*/  UTCHMMA gdesc[UR24], gdesc[UR26], tmem[UR13], tmem[UR32], idesc[UR33], !UPT ;  /* 0x00ff201a180075ea */ /* 0x0001e2000f80000d */
[----:B------:R-:W-:Y:S01]  /*3060*/  UMOV UR9, URZ ;  /* 0x000000ff00097c82 */ /* 0x000fe20008000000 */
        /* <DEDUP_REMOVED lines=8> */
.L_x_13:
[----:B------:R-:W2:Y:S02]  /*30f0*/  SYNCS.PHASECHK.TRANS64.TRYWAIT P3, [UR11+0x8010], RZ ;  /* 0x008010ffff0075a7 */ /* 0x000ea4000806110b */
[----:B--2---:R-:W-:Y:S05]  /*3100*/  @!P3 BRA `(.L_x_14) ;  /* 0x000000200044b947 */ /* 0x004fea0003800000 */
.L_x_23:
[----:B------:R-:W-:Y:S06]  /*3110*/  BAR.SYNC.DEFER_BLOCKING 0x0 ;  /* 0x0000000000007b1d */ /* 0x000fec0000010000 */
[----:B------:R-:W-:Y:S01]  /*3120*/  LDTM.16dp32bit_t0_t15.x16 R4, tmem[UR14+0x100000] ;  /* 0x1000000e000479ee */ /* 0x000fe20008a00000 */
[----:B------:R-:W2:Y:S01]  /*3130*/  LDTM.16dp32bit_t16_t31.x16 R4, tmem[UR14+0x100010] ;  /* 0x1000100e000479ee */ /* 0x000ea20008a20000 */
[----:B------:R-:W3:Y:S01]  /*3140*/  @!P2 SYNCS.CCTL.IV [UR11+0x8010] ;  /* 0x00801000ff00a9b1 */ /* 0x000ee2000800000b */
[----:B------:R-:W-:Y:S01]  /*3150*/  NOP ;  /* 0x0000000000007918 */ /* 0x000fe20000000000 */
[----:B-12---:R-:W-:Y:S01]  /*3160*/  FMUL R68, R4, UR37 ;  /* 0x0000002504447c20 */ /* 0x006fe20008400000 */
[----:B------:R-:W-:Y:S01]  /*3170*/  FMUL R99, R5, UR37 ;  /* 0x0000002505637c20 */ /* 0x000fe20008400000 */
[----:B------:R-:W-:Y:S01]  /*3180*/  FMUL R96, R6, UR37 ;  /* 0x0000002506607c20 */ /* 0x000fe20008400000 */
[----:B------:R-:W-:Y:S01]  /*3190*/  FMUL R98, R7, UR37 ;  /* 0x0000002507627c20 */ /* 0x000fe20008400000 */
[----:B------:R-:W-:-:S03]  /*31a0*/  FMUL R101, R8, UR37 ;  /* 0x0000002508657c20 */ /* 0x000fc60008400000 */
[----:B------:R-:W-:Y:S01]  /*31b0*/  FMNMX3 R96, R68, R99, R96, !PT ;  /* 0x0000006344607276 */ /* 0x000fe20007800060 */
[----:B------:R-:W-:Y:S01]  /*31c0*/  FMUL R68, R9, UR37 ;  /* 0x0000002509447c20 */ /* 0x000fe20008400000 */
[----:B------:R-:W-:Y:S02]  /*31d0*/  FMUL R99, R10, UR37 ;  /* 0x000000250a637c20 */ /* 0x000fe40008400000 */
[----:B------:R-:W-:Y:S01]  /*31e0*/  FMNMX3 R98, R96, R98, R101, !PT ;  /* 0x0000006260627276 */ /* 0x000fe20007800065 */
[----:B------:R-:W-:Y:S01]  /*31f0*/  FMUL R96, R11, UR37 ;  /* 0x000000250b607c20 */ /* 0x000fe20008400000 */
[----:B------:R-:W-:Y:S02]  /*3200*/  FMUL R101, R12, UR37 ;  /* 0x000000250c657c20 */ /* 0x000fe40008400000 */
        /* <DEDUP_REMOVED lines=11> */
[----:B------:R-:W-:-:S04]  /*32c0*/  FMNMX3 R99, R98, R68, R99, !PT ;  /* 0x0000004462637276 */ /* 0x000fc80007800063 */
[----:B------:R-:W-:-:S05]  /*32d0*/  FMNMX R96, R96, R99, !PT ;  /* 0x0000006360607209 */ /* 0x000fca0007800000 */
[----:B------:R-:W1:Y:S02]  /*32e0*/  SHFL.BFLY PT, R99, R96, 0x10, 0x1f ;  /* 0x0e001f0060637f89 */ /* 0x000e6400000e0000 */
[----:B-1----:R-:W-:-:S05]  /*32f0*/  FMNMX R99, R96, R99, !PT ;  /* 0x0000006360637209 */ /* 0x002fca0007800000 */
[----:B---3--:R-:W-:Y:S01]  /*3300*/  @!P5 STS [R26+0x4000], R99 ;  /* 0x004000631a00d388 */ /* 0x008fe20000000800 */
[----:B------:R-:W-:Y:S06]  /*3310*/  BAR.SYNC.DEFER_BLOCKING 0x0 ;  /* 0x0000000000007b1d */ /* 0x000fec0000010000 */
[----:B------:R-:W1:Y:S04]  /*3320*/  @!P6 LDS R82, [R3+0x4000] ;  /* 0x004000000352e984 */ /* 0x000e680000000800 */
[----:B-1----:R-:W1:Y:S02]  /*3330*/  SHFL.BFLY PT, R101, R82, 0x1, 0x1f ;  /* 0x0c201f0052657f89 */ /* 0x002e6400000e0000 */
[----:B-1----:R-:W-:-:S05]  /*3340*/  FMNMX R98, R82, R101, !PT ;  /* 0x0000006552627209 */ /* 0x002fca0007800000 */
[----:B------:R-:W-:Y:S01]  /*3350*/  @P0 STS [R3+0x4000], R98 ;  /* 0x0040006203000388 */ /* 0x000fe20000000800 */
[----:B------:R-:W-:Y:S06]  /*3360*/  BAR.SYNC.DEFER_BLOCKING 0x0 ;  /* 0x0000000000007b1d */ /* 0x000fec0000010000 */
[----:B------:R-:W1:Y:S02]  /*3370*/  LDS R68, [R29+0x4000] ;  /* 0x004000001d447984 */ /* 0x000e640000000800 */
[----:B-1----:R-:W-:-:S05]  /*3380*/  FMNMX R68, R68, R97, !PT ;  /* 0x0000006144447209 */ /* 0x002fca0007800000 */
        /* <DEDUP_REMOVED lines=18> */
[----:B------:R-:W1:Y:S01]  /*34b0*/  MUFU.EX2 R5, R5 ;  /* 0x0000000500057308 */ /* 0x000e620000000800 */
[----:B------:R-:W-:Y:S01]  /*34c0*/  FMUL R96, R11, 1.4426950216293334961 ;  /* 0x3fb8aa3b0b607820 */ /* 0x000fe20000400000 */
[----:B------:R-:W-:Y:S01]  /*34d0*/  FMUL R11, R14, 1.4426950216293334961 ;  /* 0x3fb8aa3b0e0b7820 */ /* 0x000fe20000400000 */
[----:B------:R-:W-:Y:S01]  /*34e0*/  FMUL R10, R10, 1.4426950216293334961 ;  /* 0x3fb8aa3b0a0a7820 */ /* 0x000fe20000400000 */
[--C-:B------:R-:W-:Y:S01]  /*34f0*/  FFMA R13, R13, UR37, -R68.reuse ;  /* 0x000000250d0d7c23 */ /* 0x100fe20008000844 */
[--C-:B------:R-:W-:Y:S01]  /*3500*/  FFMA R15, R15, UR37, -R68.reuse ;  /* 0x000000250f0f7c23 */ /* 0x100fe20008000844 */
[--C-:B------:R-:W-:Y:S01]  /*3510*/  FFMA R16, R16, UR37, -R68.reuse ;  /* 0x0000002510107c23 */ /* 0x100fe20008000844 */
[--C-:B------:R-:W-:Y:S01]  /*3520*/  FFMA R17, R17, UR37, -R68.reuse ;  /* 0x0000002511117c23 */ /* 0x100fe20008000844 */
[----:B------:R-:W2:Y:S01]  /*3530*/  MUFU.EX2 R6, R6 ;  /* 0x0000000600067308 */ /* 0x000ea20000000800 */
[----:B------:R-:W-:Y:S01]  /*3540*/  FMUL R13, R13, 1.4426950216293334961 ;  /* 0x3fb8aa3b0d0d7820 */ /* 0x000fe20000400000 */
[----:B------:R-:W-:Y:S01]  /*3550*/  FMUL R15, R15, 1.4426950216293334961 ;  /* 0x3fb8aa3b0f0f7820 */ /* 0x000fe20000400000 */
[----:B------:R-:W-:Y:S01]  /*3560*/  FMUL R16, R16, 1.4426950216293334961 ;  /* 0x3fb8aa3b10107820 */ /* 0x000fe20000400000 */
[----:B------:R-:W-:Y:S01]  /*3570*/  FMUL R17, R17, 1.4426950216293334961 ;  /* 0x3fb8aa3b11117820 */ /* 0x000fe20000400000 */
[--C-:B------:R-:W-:Y:S01]  /*3580*/  FFMA R18, R18, UR37, -R68.reuse ;  /* 0x0000002512127c23 */ /* 0x100fe20008000844 */
[----:B------:R-:W-:-:S02]  /*3590*/  FFMA R19, R19, UR37, -R68 ;  /* 0x0000002513137c23 */ /* 0x000fc40008000844 */
[----:B------:R-:W3:Y:S01]  /*35a0*/  MUFU.EX2 R99, R99 ;  /* 0x0000006300637308 */ /* 0x000ee20000000800 */
[----:B-1----:R-:W-:Y:S01]  /*35b0*/  FADD R101, R4, R5 ;  /* 0x0000000504657221 */ /* 0x002fe20000000000 */
[----:B------:R-:W-:Y:S01]  /*35c0*/  FMUL R18, R18, 1.4426950216293334961 ;  /* 0x3fb8aa3b12127820 */ /* 0x000fe20000400000 */
[----:B------:R-:W-:-:S05]  /*35d0*/  FMUL R19, R19, 1.4426950216293334961 ;  /* 0x3fb8aa3b13137820 */ /* 0x000fca0000400000 */
[----:B------:R-:W1:Y:S01]  /*35e0*/  MUFU.EX2 R7, R7 ;  /* 0x0000000700077308 */ /* 0x000e620000000800 */
[----:B--2---:R-:W-:-:S07]  /*35f0*/  FADD R14, R6, R101 ;  /* 0x00000065060e7221 */ /* 0x004fce0000000000 */
[----:B------:R-:W2:Y:S01]  /*3600*/  MUFU.EX2 R8, R8 ;  /* 0x0000000800087308 */ /* 0x000ea20000000800 */
[----:B---3--:R-:W-:-:S07]  /*3610*/  FADD R14, R99, R14 ;  /* 0x0000000e630e7221 */ /* 0x008fce0000000000 */
[----:B------:R-:W3:Y:S01]  /*3620*/  MUFU.EX2 R9, R9 ;  /* 0x0000000900097308 */ /* 0x000ee20000000800 */
[----:B-1----:R-:W-:-:S07]  /*3630*/  FADD R101, R7, R14 ;  /* 0x0000000e07657221 */ /* 0x002fce0000000000 */
[----:B------:R-:W1:Y:S01]  /*3640*/  MUFU.EX2 R12, R96 ;  /* 0x00000060000c7308 */ /* 0x000e620000000800 */
[----:B--2---:R-:W-:-:S07]  /*3650*/  FADD R14, R8, R101 ;  /* 0x00000065080e7221 */ /* 0x004fce0000000000 */
[----:B------:R-:W2:Y:S01]  /*3660*/  MUFU.EX2 R10, R10 ;  /* 0x0000000a000a7308 */ /* 0x000ea20000000800 */
[----:B---3--:R-:W-:-:S07]  /*3670*/  FADD R101, R9, R14 ;  /* 0x0000000e09657221 */ /* 0x008fce0000000000 */
[----:B------:R-:W3:Y:S01]  /*3680*/  MUFU.EX2 R13, R13 ;  /* 0x0000000d000d7308 */ /* 0x000ee20000000800 */
[----:B-1----:R-:W-:-:S07]  /*3690*/  FADD R101, R12, R101 ;  /* 0x000000650c657221 */ /* 0x002fce0000000000 */
[----:B------:R-:W1:Y:S01]  /*36a0*/  MUFU.EX2 R11, R11 ;  /* 0x0000000b000b7308 */ /* 0x000e620000000800 */
[----:B--2---:R-:W-:Y:S01]  /*36b0*/  FADD R14, R10, R101 ;  /* 0x000000650a0e7221 */ /* 0x004fe20000000000 */
[----:B------:R-:W-:Y:S01]  /*36c0*/  IMAD.U32 R101, R85, -0x80000000, RZ ;  /* 0x8000000055657824 */ /* 0x000fe200078e00ff */
[----:B------:R-:W-:Y:S06]  /*36d0*/  BAR.SYNC.DEFER_BLOCKING 0x0 ;  /* 0x0000000000007b1d */ /* 0x000fec0000010000 */
[----:B------:R1:W2:Y:S01]  /*36e0*/  MUFU.EX2 R98, R15 ;  /* 0x0000000f00627308 */ /* 0x0002a20000000800 */
[----:B---3--:R-:W-:-:S07]  /*36f0*/  FADD R14, R13, R14 ;  /* 0x0000000e0d0e7221 */ /* 0x008fce0000000000 */
[----:B------:R-:W3:Y:S01]  /*3700*/  MUFU.EX2 R96, R16 ;  /* 0x0000001000607308 */ /* 0x000ee20000000800 */
[----:B-1----:R-:W-:-:S07]  /*3710*/  FADD R15, R11, R14 ;  /* 0x0000000e0b0f7221 */ /* 0x002fce0000000000 */
[----:B------:R-:W1:Y:S01]  /*3720*/  MUFU.EX2 R123, R17 ;  /* 0x00000011007b7308 */ /* 0x000e620000000800 */
[----:B--2---:R-:W-:-:S07]  /*3730*/  FADD R15, R98, R15 ;  /* 0x0000000f620f7221 */ /* 0x004fce0000000000 */
[----:B------:R-:W2:Y:S01]  /*3740*/  MUFU.EX2 R125, R18 ;  /* 0x00000012007d7308 */ /* 0x000ea20000000800 */
[----:B---3--:R-:W-:-:S07]  /*3750*/  FADD R14, R96, R15 ;  /* 0x0000000f600e7221 */ /* 0x008fce0000000000 */
[----:B------:R3:W4:Y:S01]  /*3760*/  MUFU.EX2 R110, R19 ;  /* 0x00000013006e7308 */ /* 0x0007220000000800 */
[----:B-1----:R-:W-:-:S04]  /*3770*/  FADD R14, R123, R14 ;  /* 0x0000000e7b0e7221 */ /* 0x002fc80000000000 */
[----:B--2---:R-:W-:Y:S01]  /*3780*/  FADD R15, R125, R14 ;  /* 0x0000000e7d0f7221 */ /* 0x004fe20000000000 */
[----:B---3--:R-:W-:-:S04]  /*3790*/  IMAD.WIDE R18, R83, 0x2, R54 ;  /* 0x0000000253127825 */ /* 0x008fc800078e0236 */
[----:B----4-:R-:W-:-:S05]  /*37a0*/  FADD R15, R110, R15 ;  /* 0x0000000f6e0f7221 */ /* 0x010fca0000000000 */
[----:B------:R-:W1:Y:S02]  /*37b0*/  SHFL.BFLY PT, R14, R15, 0x10, 0x1f ;  /* 0x0e001f000f0e7f89 */ /* 0x000e6400000e0000 */
[----:B-1----:R-:W-:Y:S01]  /*37c0*/  FADD R103, R15, R14 ;  /* 0x0000000e0f677221 */ /* 0x002fe20000000000 */
[----:B------:R-:W-:-:S04]  /*37d0*/  IMAD.WIDE R14, R83, 0x2, R46 ;  /* 0x00000002530e7825 */ /* 0x000fc800078e022e */
[----:B------:R-:W-:Y:S01]  /*37e0*/  @!P5 STS [R26+0x4000], R103 ;  /* 0x004000671a00d388 */ /* 0x000fe20000000800 */
[----:B------:R-:W-:Y:S06]  /*37f0*/  BAR.SYNC.DEFER_BLOCKING 0x0 ;  /* 0x0000000000007b1d */ /* 0x000fec0000010000 */
[----:B------:R-:W1:Y:S04]  /*3800*/  @!P6 LDS R84, [R3+0x4000] ;  /* 0x004000000354e984 */ /* 0x000e680000000800 */
[----:B-1----:R-:W1:Y:S02]  /*3810*/  SHFL.BFLY PT, R17, R84, 0x1, 0x1f ;  /* 0x0c201f0054117f89 */ /* 0x002e6400000e0000 */
[----:B-1----:R-:W-:Y:S01]  /*3820*/  FADD R100, R84, R17 ;  /* 0x0000001154647221 */ /* 0x002fe20000000000 */
[----:B------:R-:W-:-:S04]  /*3830*/  IMAD.WIDE R16, R83, 0x2, R50 ;  /* 0x0000000253107825 */ /* 0x000fc800078e0232 */
[----:B------:R1:W-:Y:S01]  /*3840*/  @P0 STS [R3+0x4000], R100 ;  /* 0x0040006403000388 */ /* 0x0003e20000000800 */
[----:B------:R-:W-:Y:S06]  /*3850*/  BAR.SYNC.DEFER_BLOCKING 0x0 ;  /* 0x0000000000007b1d */ /* 0x000fec0000010000 */
[----:B------:R1:W2:Y:S01]  /*3860*/  LDS R85, [R29+0x4000] ;  /* 0x004000001d557984 */ /* 0x0002a20000000800 */
[----:B------:R-:W3:Y:S02]  /*3870*/  SYNCS.PHASECHK.TRANS64.TRYWAIT P3, [UR15], R101 ;  /* 0x00000065ff0075a7 */ /* 0x000ee4000806110f */
[----:B-123--:R-:W-:Y:S05]  /*3880*/  @!P3 BRA `(.L_x_15) ;  /* 0x000000180070b947 */ /* 0x00efea0003800000 */
.L_x_24:
[C---:B------:R-:W-:Y:S01]  /*3890*/  IMAD.WIDE R104, R83.reuse, 0x2, R22 ;  /* 0x0000000253687825 */ /* 0x040fe200078e0216 */
[----:B------:R-:W2:Y:S03]  /*38a0*/  LDG.E.U16 R107, desc[UR30][R18.64] ;  /* 0x0000001e126b7981 */ /* 0x000ea6000c1e1500 */
[C---:B------:R-:W-:Y:S01]  /*38b0*/  IMAD.WIDE R102, R83.reuse, 0x2, R52 ;  /* 0x0000000253667825 */ /* 0x040fe200078e0234 */
[----:B------:R1:W3:Y:S03]  /*38c0*/  LDG.E.U16 R121, desc[UR30][R104.64] ;  /* 0x0000001e68797981 */ /* 0x0002e6000c1e1500 */
[C---:B------:R-:W-:Y:S01]  /*38d0*/  IMAD.WIDE R100, R83.reuse, 0x2, R48 ;  /* 0x0000000253647825 */ /* 0x040fe200078e0230 */
[----:B------:R-:W4:Y:S03]  /*38e0*/  LDG.E.U16 R109, desc[UR30][R16.64] ;  /* 0x0000001e106d7981 */ /* 0x000f26000c1e1500 */
[C---:B------:R-:W-:Y:S01]  /*38f0*/  IMAD.WIDE R112, R83.reuse, 0x2, R42 ;  /* 0x0000000253707825 */ /* 0x040fe200078e022a */
[----:B------:R5:W4:Y:S03]  /*3900*/  LDG.E.U16 R111, desc[UR30][R14.64] ;  /* 0x0000001e0e6f7981 */ /* 0x000b26000c1e1500 */
[C---:B------:R-:W-:Y:S01]  /*3910*/  IMAD.WIDE R114, R83.reuse, 0x2, R38 ;  /* 0x0000000253727825 */ /* 0x040fe200078e0226 */
[----:B------:R-:W4:Y:S03]  /*3920*/  LDG.E.U16 R106, desc[UR30][R102.64] ;  /* 0x0000001e666a7981 */ /* 0x000f26000c1e1500 */
[C---:B------:R-:W-:Y:S01]  /*3930*/  IMAD.WIDE R116, R83.reuse, 0x2, R34 ;  /* 0x0000000253747825 */ /* 0x040fe200078e0222 */
[----:B------:R0:W4:Y:S03]  /*3940*/  LDG.E.U16 R108, desc[UR30][R100.64] ;  /* 0x0000001e646c7981 */ /* 0x000126000c1e1500 */
[C---:B------:R-:W-:Y:S01]  /*3950*/  IMAD.WIDE R118, R83.reuse, 0x2, R30 ;  /* 0x0000000253767825 */ /* 0x040fe200078e021e */
[----:B------:R-:W4:Y:S03]  /*3960*/  LDG.E.U16 R113, desc[UR30][R112.64] ;  /* 0x0000001e70717981 */ /* 0x000f26000c1e1500 */
[C---:B-1----:R-:W-:Y:S01]  /*3970*/  IMAD.WIDE R104, R83.reuse, 0x2, R24 ;  /* 0x0000000253687825 */ /* 0x042fe200078e0218 */
[----:B------:R-:W4:Y:S03]  /*3980*/  LDG.E.U16 R115, desc[UR30][R114.64] ;  /* 0x0000001e72737981 */ /* 0x000f26000c1e1500 */
[C---:B-----5:R-:W-:Y:S01]  /*3990*/  IMAD.WIDE R14, R83.reuse, 0x2, R44 ;  /* 0x00000002530e7825 */ /* 0x060fe200078e022c */
[----:B------:R-:W5:Y:S03]  /*39a0*/  LDG.E.U16 R117, desc[UR30][R116.64] ;  /* 0x0000001e74757981 */ /* 0x000f66000c1e1500 */
[C---:B------:R-:W-:Y:S01]  /*39b0*/  IMAD.WIDE R16, R83.reuse, 0x2, R40 ;  /* 0x0000000253107825 */ /* 0x040fe200078e0228 */
[----:B------:R-:W5:Y:S03]  /*39c0*/  LDG.E.U16 R119, desc[UR30][R118.64] ;  /* 0x0000001e76777981 */ /* 0x000f66000c1e1500 */
[C---:B------:R-:W-:Y:S01]  /*39d0*/  IMAD.WIDE R18, R83.reuse, 0x2, R36 ;  /* 0x0000000253127825 */ /* 0x040fe200078e0224 */
[----:B------:R-:W5:Y:S03]  /*39e0*/  LDG.E.U16 R112, desc[UR30][R14.64] ;  /* 0x0000001e0e707981 */ /* 0x000f66000c1e1500 */
[C---:B0-----:R-:W-:Y:S01]  /*39f0*/  IMAD.WIDE R100, R83.reuse, 0x2, R32 ;  /* 0x0000000253647825 */ /* 0x041fe200078e0220 */
[----:B------:R-:W5:Y:S03]  /*3a00*/  LDG.E.U16 R114, desc[UR30][R16.64] ;  /* 0x0000001e10727981 */ /* 0x000f66000c1e1500 */
[----:B------:R-:W-:Y:S01]  /*3a10*/  IMAD.WIDE R102, R83, 0x2, R20 ;  /* 0x0000000253667825 */ /* 0x000fe200078e0214 */
[----:B------:R-:W5:Y:S04]  /*3a20*/  LDG.E.U16 R116, desc[UR30][R18.64] ;  /* 0x0000001e12747981 */ /* 0x000f68000c1e1500 */
[----:B------:R-:W5:Y:S04]  /*3a30*/  LDG.E.U16 R118, desc[UR30][R100.64] ;  /* 0x0000001e64767981 */ /* 0x000f68000c1e1500 */
[----:B------:R-:W5:Y:S04]  /*3a40*/  LDG.E.U16 R120, desc[UR30][R102.64] ;  /* 0x0000001e66787981 */ /* 0x000f68000c1e1500 */
[----:B------:R-:W5:Y:S01]  /*3a50*/  LDG.E.U16 R104, desc[UR30][R104.64] ;  /* 0x0000001e68687981 */ /* 0x000f62000c1e1500 */
[----:B------:R-:W-:-:S02]  /*3a60*/  F2FP.BF16.F32.PACK_AB R4, R5, R4 ;  /* 0x000000040504723e */ /* 0x000fc400000010ff */
[----:B------:R-:W-:Y:S02]  /*3a70*/  F2FP.BF16.F32.PACK_AB R5, R99, R6 ;  /* 0x000000066305723e */ /* 0x000fe400000010ff */
[----:B------:R-:W-:Y:S02]  /*3a80*/  F2FP.BF16.F32.PACK_AB R6, R8, R7 ;  /* 0x000000070806723e */ /* 0x000fe400000010ff */
[----:B------:R-:W-:Y:S02]  /*3a90*/  F2FP.BF16.F32.PACK_AB R7, R12, R9 ;  /* 0x000000090c07723e */ /* 0x000fe400000010ff */
[----:B------:R-:W-:Y:S02]  /*3aa0*/  F2FP.BF16.F32.PACK_AB R8, R13, R10 ;  /* 0x0000000a0d08723e */ /* 0x000fe400000010ff */
[----:B------:R-:W-:Y:S02]  /*3ab0*/  F2FP.BF16.F32.PACK_AB R9, R98, R11 ;  /* 0x0000000b6209723e */ /* 0x000fe400000010ff */
[----:B------:R-:W-:-:S02]  /*3ac0*/  F2FP.BF16.F32.PACK_AB R10, R123, R96 ;  /* 0x000000607b0a723e */ /* 0x000fc400000010ff */
[----:B------:R-:W-:Y:S01]  /*3ad0*/  F2FP.BF16.F32.PACK_AB R11, R110, R125 ;  /* 0x0000007d6e0b723e */ /* 0x000fe200000010ff */
[----:B------:R-:W-:-:S03]  /*3ae0*/  FADD R96, -R68, R97 ;  /* 0x0000006144607221 */ /* 0x000fc60000000100 */
[----:B------:R-:W-:Y:S01]  /*3af0*/  STTM.16dp32bit_t0_t15.x8 tmem[UR22], R4 ;  /* 0x00000004000079ed */ /* 0x000fe20008980016 */
[----:B------:R-:W-:Y:S01]  /*3b00*/  STTM.16dp32bit_t16_t31.x8 tmem[UR22+0x8], R4 ;  /* 0x00000804000079ed */ /* 0x000fe200089a0016 */
[----:B------:R-:W-:-:S06]  /*3b10*/  FMUL R96, R96, 1.4426950216293334961 ;  /* 0x3fb8aa3b60607820 */ /* 0x000fcc0000400000 */
[----:B------:R-:W0:Y:S01]  /*3b20*/  MUFU.EX2 R96, R96 ;  /* 0x0000006000607308 */ /* 0x000e220000000800 */
[----:B------:R-:W-:Y:S01]  /*3b30*/  ULEA UR15, UR36, UR11, 0x3 ;  /* 0x0000000b240f7291 */ /* 0x000fe2000f8e18ff */
[----:B------:R-:W-:-:S03]  /*3b40*/  UMOV UR5, UR6 ;  /* 0x0000000600057c82 */ /* 0x000fc60008000000 */
[----:B------:R-:W-:Y:S01]  /*3b50*/  UIADD3 UR15, UPT, UPT, UR15, 0x8000, URZ ;  /* 0x000080000f0f7890 */ /* 0x000fe2000fffe0ff */
[----:B--2---:R1:W-:Y:S04]  /*3b60*/  STS.U16 [R28+UR11+0x6000], R107 ;  /* 0x0060006b1c007988 */ /* 0x0043e8000800040b */
[----:B---3--:R1:W-:Y:S04]  /*3b70*/  STS.U16 [R28+UR11+0x7c00], R121 ;  /* 0x007c00791c007988 */ /* 0x0083e8000800040b */
[----:B----4-:R1:W-:Y:S04]  /*3b80*/  STS.U16 [R28+UR11+0x6400], R109 ;  /* 0x0064006d1c007988 */ /* 0x0103e8000800040b */
[----:B------:R1:W-:Y:S04]  /*3b90*/  STS.U16 [R28+UR11+0x6800], R111 ;  /* 0x0068006f1c007988 */ /* 0x0003e8000800040b */
[----:B------:R1:W-:Y:S04]  /*3ba0*/  STS.U16 [R28+UR11+0x6c00], R113 ;  /* 0x006c00711c007988 */ /* 0x0003e8000800040b */
[----:B------:R1:W-:Y:S04]  /*3bb0*/  STS.U16 [R28+UR11+0x7000], R115 ;  /* 0x007000731c007988 */ /* 0x0003e8000800040b */
        /* <DEDUP_REMOVED lines=10> */
[----:B------:R-:W2:Y:S02]  /*3c60*/  FENCE.VIEW.ASYNC.T ;  /* 0x00000000000073c6 */ /* 0x000ea40000000200 */
[----:B--2---:R-:W-:Y:S06]  /*3c70*/  BAR.SYNC.DEFER_BLOCKING 0x0 ;  /* 0x0000000000007b1d */ /* 0x004fec0000010000 */
[----:B------:R-:W-:Y:S01]  /*3c80*/  LDTM.16dp32bit_t0_t15.x16 R4, tmem[UR14] ;  /* 0x0000000e000479ee */ /* 0x000fe20008a00000 */
[----:B------:R-:W0:Y:S01]  /*3c90*/  LDTM.16dp32bit_t16_t31.x16 R4, tmem[UR14+0x10] ;  /* 0x0000100e000479ee */ /* 0x000e220008a20000 */
[----:B------:R-:W-:Y:S01]  /*3ca0*/  NOP ;  /* 0x0000000000007918 */ /* 0x000fe20000000000 */
[C---:B0-----:R-:W-:Y:S01]  /*3cb0*/  FMUL R4, R96.reuse, R4 ;  /* 0x0000000460047220 */ /* 0x041fe20000400000 */
        /* <DEDUP_REMOVED lines=16> */
[----:B------:R1:W-:Y:S01]  /*3dc0*/  STTM.16dp32bit_t16_t31.x16 tmem[UR14+0x10], R4 ;  /* 0x00001004000079ed */ /* 0x0003e20008a2000e */
[----:B------:R-:W0:Y:S02]  /*3dd0*/  FENCE.VIEW.ASYNC.T ;  /* 0x00000000000073c6 */ /* 0x000e240000000200 */
[----:B0-----:R-:W-:Y:S06]  /*3de0*/  BAR.SYNC.DEFER_BLOCKING 0x0 ;  /* 0x0000000000007b1d */ /* 0x001fec0000010000 */
[----:B------:R0:W-:Y:S06]  /*3df0*/  MEMBAR.ALL.CTA ;  /* 0x0000000000007992 */ /* 0x0001ec0000008000 */
[----:B0-----:R-:W0:Y:S02]  /*3e00*/  FENCE.VIEW.ASYNC.S ;  /* 0x00000000000073c6 */ /* 0x001e240000000000 */
[----:B0-----:R-:W-:Y:S06]  /*3e10*/  BAR.SYNC.DEFER_BLOCKING 0x0 ;  /* 0x0000000000007b1d */ /* 0x001fec0000010000 */
[----:B------:R-:W-:Y:S05]  /*3e20*/  BRA.U UP1, `(.L_x_16) ;  /* 0x0000000101547547 */ /* 0x000fea000b800000 */
[----:B------:R-:W-:Y:S02]  /*3e30*/  UIADD3 UR25, UPT, UPT, UR12, 0x48, URZ ;  /* 0x000000480c197890 */ /* 0x000fe4000fffe0ff */
[----:B------:R-:W-:Y:S02]  /*3e40*/  UIADD3 UR27, UPT, UPT, UR12, 0x50, URZ ;  /* 0x000000500c1b7890 */ /* 0x000fe4000fffe0ff */
        /* <DEDUP_REMOVED lines=19> */
.L_x_16:
[----:B------:R-:W-:Y:S01]  /*3f80*/  UIADD3 UR36, UPT, UPT, UR36, 0x1, URZ ;  /* 0x0000000124247890 */ /* 0x000fe2000fffe0ff */
[----:B------:R-:W-:Y:S01]  /*3f90*/  FFMA R80, R96, R80, R85 ;  /* 0x0000005060507223 */ /* 0x000fe20000000055 */
[----:B------:R-:W-:Y:S01]  /*3fa0*/  UIADD3 UR4, UPT, UPT, UR4, 0x40, URZ ;  /* 0x0000004004047890 */ /* 0x000fe2000fffe0ff */
[----:B------:R-:W-:Y:S01]  /*3fb0*/  IADD3 R83, PT, PT, R83, UR23, RZ ;  /* 0x0000001753537c10 */ /* 0x000fe2000fffe0ff */
[----:B------:R-:W-:Y:S01]  /*3fc0*/  UISETP.GT.AND UP2, UPT, UR36, 0x1, UPT ;  /* 0x000000012400788c */ /* 0x000fe2000bf44270 */
[----:B------:R-:W-:Y:S01]  /*3fd0*/  IMAD.IADD R81, R69, 0x1, R81 ;  /* 0x0000000145517824 */ /* 0x000fe200078e0251 */
[----:B------:R-:W-:Y:S01]  /*3fe0*/  MOV R97, R68 ;  /* 0x0000004400617202 */ /* 0x000fe20000000f00 */
[----:B------:R-:W-:Y:S01]  /*3ff0*/  IMAD.U32 R85, RZ, RZ, UR5 ;  /* 0x00000005ff557e24 */ /* 0x000fe2000f8e00ff */
[----:B0-----:R-:W-:Y:S02]  /*4000*/  USEL UR6, URZ, 0x1, !UP2 ;  /* 0x00000001ff067887 */ /* 0x001fe4000d000000 */
[----:B------:R-:W-:-:S02]  /*4010*/  USEL UR36, UR36, URZ, !UP2 ;  /* 0x000000ff24247287 */ /* 0x000fc4000d000000 */
[----:B------:R-:W-:Y:S02]  /*4020*/  UISETP.GE.AND UP2, UPT, UR4, UR21, UPT ;  /* 0x000000150400728c */ /* 0x000fe4000bf46270 */
[----:B------:R-:W-:-:S07]  /*4030*/  ULOP3.LUT UR6, UR5, UR6, URZ, 0x3c, !UPT ;  /* 0x0000000605067292 */ /* 0x000fce000f8e3cff */
[----:B------:R-:W-:Y:S05]  /*4040*/  BRA.U !UP2, `(.L_x_17) ;  /* 0xffffffe90af07547 */ /* 0x000fea000b83ffff */
.L_x_12:
[----:B-1----:R-:W1:Y:S01]  /*4050*/  LDCU UR4, c[0x0][0x3f0] ;  /* 0x00007e00ff0477ac */ /* 0x002e620008000800 */
[----:B------:R-:W-:Y:S01]  /*4060*/  IMAD.SHL.U32 R3, R0, 0x20, RZ ;  /* 0x0000002000037824 */ /* 0x000fe200078e00ff */
[----:B------:R-:W-:Y:S01]  /*4070*/  FSETP.GEU.AND P4, PT, R80, 1.175494350822287508e-38, PT ;  /* 0x008000005000780b */ /* 0x000fe20003f8e000 */
[----:B0---4-:R-:W-:Y:S01]  /*4080*/  IMAD.SHL.U32 R4, R0, 0x10, RZ ;  /* 0x0000001000047824 */ /* 0x011fe200078e00ff */
[----:B------:R-:W-:Y:S02]  /*4090*/  SHF.R.S32.HI R5, RZ, 0x5, R0 ;  /* 0x00000005ff057819 */ /* 0x000fe40000011400 */
[----:B------:R-:W-:Y:S02]  /*40a0*/  LOP3.LUT R3, R3, 0x300, RZ, 0xc0, !PT ;  /* 0x0000030003037812 */ /* 0x000fe400078ec0ff */
[----:B------:R-:W-:Y:S02]  /*40b0*/  SGXT R5, R5, 0x1 ;  /* 0x000000010505781a */ /* 0x000fe40000000200 */
[----:B------:R-:W-:Y:S01]  /*40c0*/  LOP3.LUT R6, R3, 0x870, R4, 0xf8, !PT ;  /* 0x0000087003067812 */ /* 0x000fe200078ef804 */
[C---:B------:R-:W-:Y:S01]  /*40d0*/  FMUL R3, R80.reuse, 8388608 ;  /* 0x4b00000050037820 */ /* 0x040fe20000400000 */
[----:B------:R-:W-:-:S02]  /*40e0*/  FSETP.GT.AND P3, PT, |R80|, 8.50705917302346158658e+37, PT ;  /* 0x7e8000005000780b */ /* 0x000fc40003f64200 */
[----:B------:R-:W-:Y:S02]  /*40f0*/  LOP3.LUT R24, R6, 0x1040, R5, 0x78, !PT ;  /* 0x0000104006187812 */ /* 0x000fe400078e7805 */
[----:B------:R-:W-:Y:S01]  /*4100*/  FSEL R31, R3, R80, !P4 ;  /* 0x00000050031f7208 */ /* 0x000fe20006000000 */
[----:B-1----:R-:W-:Y:S01]  /*4110*/  UISETP.GE.AND UP0, UPT, UR4, 0x1, UPT ;  /* 0x000000010400788c */ /* 0x002fe2000bf06270 */
[----:B------:R-:W-:Y:S02]  /*4120*/  SHF.R.S32.HI R21, RZ, 0x2, R0 ;  /* 0x00000002ff157819 */ /* 0x000fe40000011400 */
[----:B------:R-:W-:Y:S01]  /*4130*/  SHF.L.U32 R22, R0, 0x2, RZ ;  /* 0x0000000200167819 */ /* 0x000fe200000006ff */
[----:B------:R-:W-:Y:S01]  /*4140*/  VIADD R3, R31, 0xc0cafb0d ;  /* 0xc0cafb0d1f037836 */ /* 0x000fe20000000000 */
[----:B------:R-:W-:-:S04]  /*4150*/  LOP3.LUT R29, R4, 0x30, RZ, 0xc0, !PT ;  /* 0x00000030041d7812 */ /* 0x000fc800078ec0ff */
[----:B------:R-:W-:Y:S05]  /*4160*/  BRA.U !UP0, `(.L_x_18) ;  /* 0x0000000108107547 */ /* 0x000fea000b800000 */
[----:B------:R-:W-:-:S06]  /*4170*/  USHF.L.U32 UR5, UR5, 0x1f, URZ ;  /* 0x0000001f05057899 */ /* 0x000fcc00080006ff */
[----:B------:R-:W-:-:S04]  /*4180*/  IMAD.U32 R4, RZ, RZ, UR5 ;  /* 0x00000005ff047e24 */ /* 0x000fc8000f8e00ff */
[----:B------:R-:W0:Y:S02]  /*4190*/  SYNCS.PHASECHK.TRANS64.TRYWAIT P0, [UR15], R4 ;  /* 0x00000004ff0075a7 */ /* 0x000e24000800110f */
[----:B0-----:R-:W-:Y:S05]  /*41a0*/  @!P0 BRA `(.L_x_19) ;  /* 0x0000001000348947 */ /* 0x001fea0003800000 */
.L_x_18:
[----:B------:R-:W-:Y:S01]  /*41b0*/  BAR.SYNC.DEFER_BLOCKING 0x0 ;  /* 0x0000000000007b1d */ /* 0x000fe20000010000 */
[C---:B------:R-:W-:Y:S01]  /*41c0*/  FSETP.GEU.AND P0, PT, |R80|.reuse, 1.175494350822287508e-38, PT ;  /* 0x008000005000780b */ /* 0x040fe20003f0e200 */
[----:B------:R-:W-:Y:S01]  /*41d0*/  @P3 FMUL R80, R80, 0.25 ;  /* 0x3e80000050503820 */ /* 0x000fe20000400000 */
[----:B------:R-:W-:Y:S01]  /*41e0*/  LOP3.LUT R20, R3, 0xff800000, RZ, 0xc0, !PT ;  /* 0xff80000003147812 */ /* 0x000fe200078ec0ff */
[----:B--2---:R-:W-:Y:S01]  /*41f0*/  HFMA2 R28, -RZ, RZ, 1.443359375, -0.2030029296875 ;  /* 0x3dc6b27fff1c7431 */ /* 0x004fe200000001ff */
[----:B------:R-:W-:-:S03]  /*4200*/  SGXT R21, R21, 0x1 ;  /* 0x000000011515781a */ /* 0x000fc60000000200 */
[----:B------:R-:W0:Y:S01]  /*4210*/  LDC R36, c[0x0][0x3e8] ;  /* 0x0000fa00ff247b82 */ /* 0x000e220000000800 */
[----:B------:R-:W-:Y:S01]  /*4220*/  LOP3.LUT R22, R29, 0x3c0, R22, 0xf8, !PT ;  /* 0x000003c01d167812 */ /* 0x000fe200078ef816 */
[----:B------:R-:W-:Y:S01]  /*4230*/  IMAD.IADD R3, R31, 0x1, -R20 ;  /* 0x000000011f037824 */ /* 0x000fe200078e0a14 */
[----:B------:R-:W-:Y:S01]  /*4240*/  I2FP.F32.S32 R20, R20 ;  /* 0x0000001400147245 */ /* 0x000fe20000201400 */
[----:B------:R-:W1:Y:S01]  /*4250*/  LDCU.64 UR4, c[0x0][0x3e0] ;  /* 0x00007c00ff0477ac */ /* 0x000e620008000a00 */
[----:B------:R-:W-:Y:S01]  /*4260*/  LOP3.LUT R26, R22, 0x1040, R21, 0x78, !PT ;  /* 0x00001040161a7812 */ /* 0x000fe200078e7815 */
[----:B------:R-:W-:Y:S01]  /*4270*/  FADD R21, R3, -1 ;  /* 0xbf80000003157421 */ /* 0x000fe20000000000 */
[----:B------:R-:W-:Y:S01]  /*4280*/  FSEL R3, RZ, -23, P4 ;  /* 0xc1b80000ff037808 */ /* 0x000fe20002000000 */
[----:B------:R-:W-:Y:S01]  /*4290*/  @!P0 FMUL R80, R80, 16777216 ;  /* 0x4b80000050508820 */ /* 0x000fe20000400000 */
[C---:B------:R-:W-:Y:S01]  /*42a0*/  IMAD.SHL.U32 R22, R0.reuse, 0x80, RZ ;  /* 0x0000008000167824 */ /* 0x040fe200078e00ff */
[----:B------:R-:W-:Y:S01]  /*42b0*/  SHF.L.U32 R23, R0, 0x1, RZ ;  /* 0x0000000100177819 */ /* 0x000fe200000006ff */
[----:B------:R-:W2:Y:S01]  /*42c0*/  LDC.64 R34, c[0x0][0x398] ;  /* 0x0000e600ff227b82 */ /* 0x000ea20000000a00 */
[----:B------:R-:W-:-:S02]  /*42d0*/  FFMA.FTZ R3, R20, 1.1920928955078125e-07, R3 ;  /* 0x3400000014037823 */ /* 0x000fc40000010003 */
[----:B------:R-:W3:Y:S01]  /*42e0*/  MUFU.RCP R20, R80 ;  /* 0x0000005000147308 */ /* 0x000ee20000001000 */
[----:B------:R-:W-:Y:S02]  /*42f0*/  LOP3.LUT R23, R23, 0x80, RZ, 0xc0, !PT ;  /* 0x0000008017177812 */ /* 0x000fe400078ec0ff */
[----:B------:R-:W-:Y:S01]  /*4300*/  LOP3.LUT R25, R22, 0x400, RZ, 0xc0, !PT ;  /* 0x0000040016197812 */ /* 0x000fe200078ec0ff */
[C---:B------:R-:W-:Y:S01]  /*4310*/  FFMA.FTZ R22, R21.reuse, R28, -0.16845393180847167969 ;  /* 0xbe2c7f3015167423 */ /* 0x040fe2000001001c */
[----:B------:R-:W4:Y:S02]  /*4320*/  @!P2 SYNCS.CCTL.IV [UR11+0x8000] ;  /* 0x00800000ff00a9b1 */ /* 0x000f24000800000b */
[----:B----4-:R-:W-:Y:S01]  /*4330*/  BAR.SYNC.DEFER_BLOCKING 0x0 ;  /* 0x0000000000007b1d */ /* 0x010fe20000010000 */
[----:B------:R-:W-:Y:S01]  /*4340*/  IADD3 R28, PT, PT, R24, UR11, R23 ;  /* 0x0000000b181c7c10 */ /* 0x000fe2000fffe017 */
[----:B------:R-:W-:Y:S01]  /*4350*/  FFMA.FTZ R22, R21, R22, 0.1716887056827545166 ;  /* 0x3e2fcf2a15167423 */ /* 0x000fe20000010016 */
[----:B------:R-:W-:Y:S01]  /*4360*/  IADD3 R30, PT, PT, R26, UR11, R25 ;  /* 0x0000000b1a1e7c10 */ /* 0x000fe2000fffe019 */
[----:B-1----:R-:W-:-:S02]  /*4370*/  UIMAD UR4, UR10, UR4, URZ ;  /* 0x000000040a0472a4 */ /* 0x002fc4000f8e02ff */
[C---:B------:R-:W-:Y:S01]  /*4380*/  FFMA.FTZ R22, R21.reuse, R22, -0.17900948226451873779 ;  /* 0xbe374e4315167423 */ /* 0x040fe20000010016 */
[----:B------:R-:W-:Y:S01]  /*4390*/  LDTM.16dp32bit_t0_t15.x16 R4, tmem[UR14] ;  /* 0x0000000e000479ee */ /* 0x000fe20008a00000 */
[----:B------:R-:W1:Y:S01]  /*43a0*/  LDTM.16dp32bit_t16_t31.x16 R4, tmem[UR14+0x10] ;  /* 0x0000100e000479ee */ /* 0x000e620008a20000 */
[----:B------:R-:W-:Y:S01]  /*43b0*/  USHF.L.U32 UR6, UR4, 0x1, URZ ;  /* 0x0000000104067899 */ /* 0x000fe200080006ff */
[----:B------:R-:W-:-:S04]  /*43c0*/  FFMA.FTZ R22, R21, R22, 0.20512372255325317383 ;  /* 0x3e520bf415167423 */ /* 0x000fc80000010016 */
[----:B------:R-:W-:-:S04]  /*43d0*/  FFMA.FTZ R22, R21, R22, -0.24046532809734344482 ;  /* 0xbe763c8b15167423 */ /* 0x000fc80000010016 */
[----:B------:R-:W-:-:S04]  /*43e0*/  FFMA.FTZ R22, R21, R22, 0.28857114911079406738 ;  /* 0x3e93bf9915167423 */ /* 0x000fc80000010016 */
[C---:B------:R-:W-:Y:S01]  /*43f0*/  FFMA.FTZ R22, R21.reuse, R22, -0.36067417263984680176 ;  /* 0xbeb8aa4915167423 */ /* 0x040fe20000010016 */
[----:B------:R-:W4:Y:S01]  /*4400*/  @!P2 SYNCS.CCTL.IV [UR11+0x8008] ;  /* 0x00800800ff00a9b1 */ /* 0x000f22000800000b */
[----:B------:R-:W-:Y:S02]  /*4410*/  NOP ;  /* 0x0000000000007918 */ /* 0x000fe40000000000 */
[----:B------:R-:W-:Y:S01]  /*4420*/  FFMA.FTZ R22, R21, R22, 0.48089820146560668945 ;  /* 0x3ef6384a15167423 */ /* 0x000fe20000010016 */
[----:B------:R-:W-:-:S03]  /*4430*/  FSETP.NEU.AND P2, PT, R31, RZ, PT ;  /* 0x000000ff1f00720b */ /* 0x000fc60003f4d000 */
[----:B------:R-:W-:Y:S01]  /*4440*/  FFMA.FTZ R22, R21, R22, -0.72134751081466674805 ;  /* 0xbf38aa3b15167423 */ /* 0x000fe20000010016 */
[----:B-1----:R-:W-:Y:S01]  /*4450*/  @P3 FMUL R16, R16, 0.25 ;  /* 0x3e80000010103820 */ /* 0x002fe20000400000 */
[----:B------:R-:W-:Y:S01]  /*4460*/  @P3 FMUL R17, R17, 0.25 ;  /* 0x3e80000011113820 */ /* 0x000fe20000400000 */
        /* <DEDUP_REMOVED lines=14> */
[----:B------:R-:W-:Y:S01]  /*4550*/  @!P0 FMUL R16, R16, 16777216 ;  /* 0x4b80000010108820 */ /* 0x000fe20000400000 */
        /* <DEDUP_REMOVED lines=15> */
[C---:B---3--:R-:W-:Y:S01]  /*4650*/  FMUL R27, R20.reuse, R16 ;  /* 0x00000010141b7220 */ /* 0x048fe20000400000 */
        /* <DEDUP_REMOVED lines=14> */
[----:B------:R-:W-:Y:S01]  /*4740*/  FMUL R20, R20, R19 ;  /* 0x0000001314147220 */ /* 0x000fe20000400000 */
[----:B------:R-:W-:Y:S01]  /*4750*/  F2FP.BF16.F32.PACK_AB R8, R23, R4 ;  /* 0x000000041708723e */ /* 0x000fe200000010ff */
[----:B------:R-:W-:Y:S01]  /*4760*/  FMUL R22, R21, R22 ;  /* 0x0000001615167220 */ /* 0x000fe20000400000 */
[----:B------:R-:W-:-:S02]  /*4770*/  F2FP.BF16.F32.PACK_AB R9, R24, R5 ;  /* 0x000000051809723e */ /* 0x000fc400000010ff */
[----:B------:R-:W-:Y:S01]  /*4780*/  F2FP.BF16.F32.PACK_AB R10, R25, R6 ;  /* 0x00000006190a723e */ /* 0x000fe200000010ff */
[----:B------:R-:W-:Y:S01]  /*4790*/  FMUL R22, R21, R22 ;  /* 0x0000001615167220 */ /* 0x000fe20000400000 */
[----:B------:R-:W-:Y:S02]  /*47a0*/  F2FP.BF16.F32.PACK_AB R11, R26, R7 ;  /* 0x000000071a0b723e */ /* 0x000fe400000010ff */
[----:B------:R-:W-:Y:S01]  /*47b0*/  F2FP.BF16.F32.PACK_AB R12, R27, R12 ;  /* 0x0000000c1b0c723e */ /* 0x000fe200000010ff */
[----:B------:R-:W-:Y:S01]  /*47c0*/  FFMA.FTZ R22, R21, 1.4426950216293334961, R22 ;  /* 0x3fb8aa3b15167823 */ /* 0x000fe20000010016 */
[----:B------:R-:W-:Y:S01]  /*47d0*/  F2FP.BF16.F32.PACK_AB R13, R16, R13 ;  /* 0x0000000d100d723e */ /* 0x000fe200000010ff */
[----:B----4-:R0:W-:Y:S01]  /*47e0*/  STSM.16.M88.4 [R28], R8 ;  /* 0x000000081c007844 */ /* 0x0101e20000000200 */
[----:B------:R-:W-:Y:S01]  /*47f0*/  F2FP.BF16.F32.PACK_AB R14, R17, R14 ;  /* 0x0000000e110e723e */ /* 0x000fe200000010ff */
[----:B------:R-:W-:Y:S01]  /*4800*/  FADD R3, R3, R22 ;  /* 0x0000001603037221 */ /* 0x000fe20000000000 */
[----:B------:R-:W-:-:S02]  /*4810*/  F2FP.BF16.F32.PACK_AB R15, R20, R15 ;  /* 0x0000000f140f723e */ /* 0x000fc400000010ff */
[--C-:B------:R-:W-:Y:S02]  /*4820*/  SHF.R.U32.HI R17, RZ, 0x6, R0.reuse ;  /* 0x00000006ff117819 */ /* 0x100fe40000011600 */
[----:B------:R-:W-:Y:S01]  /*4830*/  ISETP.GE.U32.AND P0, PT, R31, 0x7f800000, PT ;  /* 0x7f8000001f00780c */ /* 0x000fe20003f06070 */
[----:B------:R1:W-:Y:S01]  /*4840*/  STSM.16.M88.4 [R28+0x400], R12 ;  /* 0x0004000c1c007844 */ /* 0x0003e20000000200 */
[----:B------:R-:W-:Y:S01]  /*4850*/  SGXT.U32 R17, R17, 0x2 ;  /* 0x000000021111781a */ /* 0x000fe20000000000 */
[----:B------:R-:W-:Y:S04]  /*4860*/  BAR.SYNC.DEFER_BLOCKING 0x0 ;  /* 0x0000000000007b1d */ /* 0x000fe80000010000 */
[----:B0-----:R-:W-:Y:S01]  /*4870*/  IMAD R10, R17, R36, RZ ;  /* 0x00000024110a7224 */ /* 0x001fe200078e02ff */
[----:B------:R-:W-:Y:S01]  /*4880*/  SHF.R.U32.HI R9, RZ, 0x2, R0 ;  /* 0x00000002ff097819 */ /* 0x000fe20000011600 */
[----:B------:R-:W-:Y:S01]  /*4890*/  IMAD R8, R2, UR5, RZ ;  /* 0x0000000502087c24 */ /* 0x000fe2000f8e02ff */
[----:B------:R-:W-:Y:S01]  /*48a0*/  UIMAD.WIDE UR4, UR4, 0x2, URZ ;  /* 0x00000002040478a5 */ /* 0x000fe2000f8e02ff */
[----:B------:R-:W-:-:S02]  /*48b0*/  IMAD R11, R36, 0x4, R10 ;  /* 0x00000004240b7824 */ /* 0x000fc400078e020a */
[----:B------:R-:W-:Y:S02]  /*48c0*/  @P0 IMAD.MOV.U32 R16, RZ, RZ, 0x7f800000 ;  /* 0x7f800000ff100424 */ /* 0x000fe400078e00ff */
[----:B------:R-:W-:Y:S01]  /*48d0*/  IMAD R17, R36, 0x4, R11 ;  /* 0x0000000424117824 */ /* 0x000fe200078e020b */
[----:B-1----:R-:W-:Y:S01]  /*48e0*/  LOP3.LUT R13, R9, 0x38, RZ, 0xc0, !PT ;  /* 0x00000038090d7812 */ /* 0x002fe200078ec0ff */
[----:B------:R-:W-:Y:S01]  /*48f0*/  @P0 FFMA.FTZ R3, R31, R16, +INF ;  /* 0x7f8000001f030423 */ /* 0x000fe20000010010 */
[C---:B------:R-:W-:Y:S01]  /*4900*/  SHF.L.U32 R9, R8.reuse, 0x1, RZ ;  /* 0x0000000108097819 */ /* 0x040fe200000006ff */
[----:B------:R-:W-:Y:S01]  /*4910*/  IMAD.HI R8, R8, 0x2, RZ ;  /* 0x0000000208087827 */ /* 0x000fe200078e02ff */
[C---:B------:R-:W-:Y:S01]  /*4920*/  LEA R19, R36.reuse, R17, 0x2 ;  /* 0x0000001124137211 */ /* 0x040fe200078e10ff */
[----:B------:R-:W0:Y:S01]  /*4930*/  LDCU UR4, c[0x0][0x3ec] ;  /* 0x00007d80ff0477ac */ /* 0x000e220008000800 */
[----:B------:R-:W-:Y:S02]  /*4940*/  LOP3.LUT R37, R13, 0x1f, R0, 0xf8, !PT ;  /* 0x0000001f0d257812 */ /* 0x000fe400078ef800 */
[----:B--2---:R-:W-:Y:S01]  /*4950*/  IADD3 R34, P0, P3, R9, UR6, R34 ;  /* 0x0000000609227c10 */ /* 0x004fe2000fb1e022 */
[----:B------:R-:W-:Y:S01]  /*4960*/  IMAD R21, R36, 0x4, R19 ;  /* 0x0000000424157824 */ /* 0x000fe200078e0213 */
[----:B------:R-:W-:Y:S01]  /*4970*/  FSEL R3, R3, -INF , P2 ;  /* 0xff80000003037808 */ /* 0x000fe20001000000 */
[----:B------:R-:W1:Y:S01]  /*4980*/  LDSM.16.M88.4 R4, [R30] ;  /* 0x000000001e04783b */ /* 0x000e620000000200 */
[----:B------:R-:W-:Y:S01]  /*4990*/  IMAD.SHL.U32 R9, R37, 0x8, RZ ;  /* 0x0000000825097824 */ /* 0x000fe200078e00ff */
[----:B------:R-:W-:Y:S01]  /*49a0*/  IADD3.X R40, PT, PT, R8, UR5, R35, P0, P3 ;  /* 0x0000000508287c10 */ /* 0x000fe200087e6423 */
[----:B------:R-:W-:Y:S01]  /*49b0*/  IMAD R23, R36, 0x4, R21 ;  /* 0x0000000424177824 */ /* 0x000fe200078e0215 */
[----:B------:R-:W-:Y:S01]  /*49c0*/  LEA R12, P0, R10, R34, 0x1 ;  /* 0x000000220a0c7211 */ /* 0x000fe200078008ff */
[----:B------:R-:W-:Y:S01]  /*49d0*/  FFMA R3, R3, 0.69314718246459960938, R68 ;  /* 0x3f31721803037823 */ /* 0x000fe20000000044 */
[----:B------:R-:W-:Y:S01]  /*49e0*/  LOP3.LUT R8, R9, 0xc0, RZ, 0xc0, !PT ;  /* 0x000000c009087812 */ /* 0x000fe200078ec0ff */
[----:B------:R-:W-:Y:S01]  /*49f0*/  IMAD.SHL.U32 R37, R37, 0x10, RZ ;  /* 0x0000001025257824 */ /* 0x000fe200078e00ff */
[----:B------:R-:W-:-:S02]  /*4a00*/  LEA R24, R36, R23, 0x2 ;  /* 0x0000001724187211 */ /* 0x000fc400078e10ff */
[C---:B------:R-:W-:Y:S02]  /*4a10*/  LEA R14, P2, R11.reuse, R34, 0x1 ;  /* 0x000000220b0e7211 */ /* 0x040fe400078408ff */
[----:B------:R-:W-:Y:S01]  /*4a20*/  IADD3 R38, PT, PT, R8, UR11, R29 ;  /* 0x0000000b08267c10 */ /* 0x000fe2000fffe01d */
[----:B------:R-:W-:Y:S01]  /*4a30*/  IMAD R25, R36, 0x4, R24 ;  /* 0x0000000424197824 */ /* 0x000fe200078e0218 */
[-C--:B------:R-:W-:Y:S01]  /*4a40*/  LEA.HI.X.SX32 R13, R10, R40.reuse, 0x1, P0 ;  /* 0x000000280a0d7211 */ /* 0x080fe200000f0eff */
[----:B0-----:R-:W-:Y:S01]  /*4a50*/  UIMAD UR4, UR10, UR4, URZ ;  /* 0x000000040a0472a4 */ /* 0x001fe2000f8e02ff */
[----:B------:R-:W-:Y:S01]  /*4a60*/  LEA.HI.X.SX32 R15, R11, R40, 0x1, P2 ;  /* 0x000000280b0f7211 */ /* 0x000fe200010f0eff */
[C---:B------:R-:W-:Y:S01]  /*4a70*/  IMAD R26, R36.reuse, 0x4, R25 ;  /* 0x00000004241a7824 */ /* 0x040fe200078e0219 */
[----:B------:R-:W0:Y:S01]  /*4a80*/  LDSM.16.M88.4 R8, [R30+0x800] ;  /* 0x000800001e08783b */ /* 0x000e220000000200 */
[-C--:B------:R-:W-:Y:S01]  /*4a90*/  LEA R16, P0, R17, R34.reuse, 0x1 ;  /* 0x0000002211107211 */ /* 0x080fe200078008ff */
[----:B------:R-:W-:Y:S01]  /*4aa0*/  USHF.L.U32 UR6, UR4, 0x2, URZ ;  /* 0x0000000204067899 */ /* 0x000fe200080006ff */
[----:B------:R-:W-:Y:S01]  /*4ab0*/  LEA R20, P2, R21, R34, 0x1 ;  /* 0x0000002215147211 */ /* 0x000fe200078408ff */
[----:B------:R-:W-:Y:S01]  /*4ac0*/  UIMAD.WIDE UR4, UR4, 0x4, URZ ;  /* 0x00000004040478a5 */ /* 0x000fe2000f8e02ff */
[----:B------:R-:W-:-:S02]  /*4ad0*/  LEA R27, R36, R26, 0x2 ;  /* 0x0000001a241b7211 */ /* 0x000fc400078e10ff */
[----:B------:R-:W-:Y:S02]  /*4ae0*/  LEA.HI.X.SX32 R17, R17, R40, 0x1, P0 ;  /* 0x0000002811117211 */ /* 0x000fe400000f0eff */
[-C--:B------:R-:W-:Y:S01]  /*4af0*/  LEA R18, P0, R19, R34.reuse, 0x1 ;  /* 0x0000002213127211 */ /* 0x080fe200078008ff */
[----:B------:R-:W-:Y:S01]  /*4b00*/  IMAD R28, R36, 0x4, R27 ;  /* 0x00000004241c7824 */ /* 0x000fe200078e021b */
[----:B------:R-:W-:Y:S02]  /*4b10*/  LEA R22, P3, R23, R34, 0x1 ;  /* 0x0000002217167211 */ /* 0x000fe400078608ff */
[-C--:B------:R-:W-:Y:S02]  /*4b20*/  LEA.HI.X.SX32 R19, R19, R40.reuse, 0x1, P0 ;  /* 0x0000002813137211 */ /* 0x080fe400000f0eff */
[-C--:B------:R-:W-:Y:S02]  /*4b30*/  LEA.HI.X.SX32 R21, R21, R40.reuse, 0x1, P2 ;  /* 0x0000002815157211 */ /* 0x080fe400010f0eff */
[----:B------:R-:W-:-:S02]  /*4b40*/  LEA.HI.X.SX32 R23, R23, R40, 0x1, P3 ;  /* 0x0000002817177211 */ /* 0x000fc400018f0eff */
[----:B------:R-:W-:Y:S02]  /*4b50*/  LOP3.LUT R37, R37, 0xf0, RZ, 0xc0, !PT ;  /* 0x000000f025257812 */ /* 0x000fe400078ec0ff */
[----:B------:R-:W-:Y:S01]  /*4b60*/  LOP3.LUT R0, R0, 0xff, RZ, 0xc0, !PT ;  /* 0x000000ff00007812 */ /* 0x000fe200078ec0ff */
[----:B-1----:R1:W-:Y:S01]  /*4b70*/  STG.E.U16 desc[UR30][R12.64], R4 ;  /* 0x000000040c007986 */ /* 0x0023e2000c10151e */
[----:B------:R-:W-:Y:S02]  /*4b80*/  PRMT R29, R4, 0x7632, R29 ;  /* 0x00007632041d7816 */ /* 0x000fe4000000001d */
[----:B------:R-:W-:-:S03]  /*4b90*/  PRMT R39, R5, 0x7632, R39 ;  /* 0x0000763205277816 */ /* 0x000fc60000000027 */
[----:B------:R2:W-:Y:S04]  /*4ba0*/  STG.E.U16 desc[UR30][R14.64], R29 ;  /* 0x0000001d0e007986 */ /* 0x0005e8000c10151e */
[----:B------:R3:W-:Y:S01]  /*4bb0*/  STG.E.U16 desc[UR30][R16.64], R5 ;  /* 0x0000000510007986 */ /* 0x0007e2000c10151e */
[-C--:B-1----:R-:W-:Y:S02]  /*4bc0*/  LEA R4, P0, R24, R34.reuse, 0x1 ;  /* 0x0000002218047211 */ /* 0x082fe400078008ff */
[-C--:B------:R-:W-:Y:S01]  /*4bd0*/  LEA R12, P2, R25, R34.reuse, 0x1 ;  /* 0x00000022190c7211 */ /* 0x080fe200078408ff */
[----:B------:R1:W-:Y:S01]  /*4be0*/  STG.E.U16 desc[UR30][R18.64], R39 ;  /* 0x0000002712007986 */ /* 0x0003e2000c10151e */
[----:B--2---:R-:W-:Y:S01]  /*4bf0*/  IMAD R29, R36, 0x4, R28 ;  /* 0x00000004241d7824 */ /* 0x004fe200078e021c */
[----:B------:R-:W-:-:S02]  /*4c00*/  LEA R14, P3, R26, R34, 0x1 ;  /* 0x000000221a0e7211 */ /* 0x000fc400078608ff */
[----:B------:R-:W-:Y:S01]  /*4c10*/  STG.E.U16 desc[UR30][R20.64], R6 ;  /* 0x0000000614007986 */ /* 0x000fe2000c10151e */
[-C--:B------:R-:W-:Y:S02]  /*4c20*/  LEA.HI.X.SX32 R13, R25, R40.reuse, 0x1, P2 ;  /* 0x00000028190d7211 */ /* 0x080fe400010f0eff */
[----:B------:R-:W-:Y:S02]  /*4c30*/  LEA R31, R36, R29, 0x2 ;  /* 0x0000001d241f7211 */ /* 0x000fe400078e10ff */
[----:B---3--:R-:W-:Y:S02]  /*4c40*/  LEA.HI.X.SX32 R5, R24, R40, 0x1, P0 ;  /* 0x0000002818057211 */ /* 0x008fe400000f0eff */
[-C--:B------:R-:W-:Y:S01]  /*4c50*/  LEA R16, P0, R27, R34.reuse, 0x1 ;  /* 0x000000221b107211 */ /* 0x080fe200078008ff */
[----:B------:R-:W-:Y:S01]  /*4c60*/  IMAD R33, R36, 0x4, R31 ;  /* 0x0000000424217824 */ /* 0x000fe200078e021f */
[----:B------:R-:W-:Y:S02]  /*4c70*/  LEA R24, P2, R28, R34, 0x1 ;  /* 0x000000221c187211 */ /* 0x000fe400078408ff */
[----:B------:R-:W-:Y:S01]  /*4c80*/  LEA.HI.X.SX32 R15, R26, R40, 0x1, P3 ;  /* 0x000000281a0f7211 */ /* 0x000fe200018f0eff */
[----:B------:R-:W-:Y:S01]  /*4c90*/  IMAD R35, R36, 0x4, R33 ;  /* 0x0000000424237824 */ /* 0x000fe200078e0221 */
[----:B------:R-:W-:-:S02]  /*4ca0*/  LEA R26, P3, R29, R34, 0x1 ;  /* 0x000000221d1a7211 */ /* 0x000fc400078608ff */
[-C--:B------:R-:W-:Y:S02]  /*4cb0*/  LEA.HI.X.SX32 R17, R27, R40.reuse, 0x1, P0 ;  /* 0x000000281b117211 */ /* 0x080fe400000f0eff */
[----:B------:R-:W-:Y:S02]  /*4cc0*/  LEA.HI.X.SX32 R25, R28, R40, 0x1, P2 ;  /* 0x000000281c197211 */ /* 0x000fe400010f0eff */
[----:B------:R-:W-:Y:S02]  /*4cd0*/  LEA R36, R36, R35, 0x2 ;  /* 0x0000002324247211 */ /* 0x000fe400078e10ff */
[----:B------:R-:W-:Y:S02]  /*4ce0*/  LEA R28, P0, R31, R34, 0x1 ;  /* 0x000000221f1c7211 */ /* 0x000fe400078008ff */
[----:B------:R-:W-:Y:S02]  /*4cf0*/  LEA.HI.X.SX32 R27, R29, R40, 0x1, P3 ;  /* 0x000000281d1b7211 */ /* 0x000fe400018f0eff */
[----:B------:R-:W-:-:S02]  /*4d00*/  LEA R30, P2, R33, R34, 0x1 ;  /* 0x00000022211e7211 */ /* 0x000fc400078408ff */
[-C--:B------:R-:W-:Y:S02]  /*4d10*/  LEA R32, P3, R35, R34.reuse, 0x1 ;  /* 0x0000002223207211 */ /* 0x080fe400078608ff */
[C---:B------:R-:W-:Y:S02]  /*4d20*/  LEA R34, P4, R36.reuse, R34, 0x1 ;  /* 0x0000002224227211 */ /* 0x040fe400078808ff */
[-C--:B------:R-:W-:Y:S02]  /*4d30*/  LEA.HI.X.SX32 R29, R31, R40.reuse, 0x1, P0 ;  /* 0x000000281f1d7211 */ /* 0x080fe400000f0eff */
[-C--:B------:R-:W-:Y:S02]  /*4d40*/  LEA.HI.X.SX32 R31, R33, R40.reuse, 0x1, P2 ;  /* 0x00000028211f7211 */ /* 0x080fe400010f0eff */
[-C--:B------:R-:W-:Y:S02]  /*4d50*/  LEA.HI.X.SX32 R33, R35, R40.reuse, 0x1, P3 ;  /* 0x0000002823217211 */ /* 0x080fe400018f0eff */
[----:B------:R-:W-:-:S02]  /*4d60*/  LEA.HI.X.SX32 R35, R36, R40, 0x1, P4 ;  /* 0x0000002824237211 */ /* 0x000fc400020f0eff */
[----:B------:R-:W-:Y:S02]  /*4d70*/  PRMT R36, R6, 0x7632, R36 ;  /* 0x0000763206247816 */ /* 0x000fe40000000024 */
[----:B-1----:R-:W-:Y:S02]  /*4d80*/  PRMT R19, R7, 0x7632, R19 ;  /* 0x0000763207137816 */ /* 0x002fe40000000013 */
[----:B------:R-:W-:Y:S01]  /*4d90*/  ISETP.GE.U32.AND P0, PT, R0, 0x40, PT ;  /* 0x000000400000780c */ /* 0x000fe20003f06070 */
[----:B------:R-:W-:Y:S01]  /*4da0*/  STG.E.U16 desc[UR30][R22.64], R36 ;  /* 0x0000002416007986 */ /* 0x000fe2000c10151e */
[----:B------:R-:W-:-:S03]  /*4db0*/  IMAD.HI R0, R2, 0x4, RZ ;  /* 0x0000000402007827 */ /* 0x000fc600078e02ff */
[----:B------:R1:W-:Y:S04]  /*4dc0*/  STG.E.U16 desc[UR30][R4.64], R7 ;  /* 0x0000000704007986 */ /* 0x0003e8000c10151e */
[----:B------:R2:W-:Y:S04]  /*4dd0*/  STG.E.U16 desc[UR30][R12.64], R19 ;  /* 0x000000130c007986 */ /* 0x0005e8000c10151e */
[----:B0-----:R0:W-:Y:S01]  /*4de0*/  STG.E.U16 desc[UR30][R14.64], R8 ;  /* 0x000000080e007986 */ /* 0x0011e2000c10151e */
[----:B-1----:R-:W-:Y:S01]  /*4df0*/  PRMT R5, R8, 0x7632, R5 ;  /* 0x0000763208057816 */ /* 0x002fe20000000005 */
[----:B------:R-:W1:Y:S01]  /*4e00*/  LDC.64 R6, c[0x0][0x3a0] ;  /* 0x0000e800ff067b82 */ /* 0x000e620000000a00 */
[----:B--2---:R-:W-:-:S03]  /*4e10*/  PRMT R13, R9, 0x7632, R13 ;  /* 0x00007632090d7816 */ /* 0x004fc6000000000d */
[----:B------:R2:W-:Y:S01]  /*4e20*/  STG.E.U16 desc[UR30][R16.64], R5 ;  /* 0x0000000510007986 */ /* 0x0005e2000c10151e */
[----:B0-----:R-:W-:-:S03]  /*4e30*/  PRMT R15, R10, 0x7632, R15 ;  /* 0x000076320a0f7816 */ /* 0x001fc6000000000f */
[----:B------:R-:W-:Y:S04]  /*4e40*/  STG.E.U16 desc[UR30][R24.64], R9 ;  /* 0x0000000918007986 */ /* 0x000fe8000c10151e */
[----:B------:R-:W-:Y:S01]  /*4e50*/  STG.E.U16 desc[UR30][R26.64], R13 ;  /* 0x0000000d1a007986 */ /* 0x000fe2000c10151e */
[----:B--2---:R-:W-:-:S03]  /*4e60*/  PRMT R17, R11, 0x7632, R17 ;  /* 0x000076320b117816 */ /* 0x004fc60000000011 */
[----:B------:R-:W-:Y:S01]  /*4e70*/  STG.E.U16 desc[UR30][R28.64], R10 ;  /* 0x0000000a1c007986 */ /* 0x000fe2000c10151e */
[----:B------:R-:W-:-:S03]  /*4e80*/  IMAD.SHL.U32 R5, R2, 0x4, RZ ;  /* 0x0000000402057824 */ /* 0x000fc600078e00ff */
[----:B------:R-:W-:Y:S02]  /*4e90*/  STG.E.U16 desc[UR30][R30.64], R15 ;  /* 0x0000000f1e007986 */ /* 0x000fe4000c10151e */
[----:B-1----:R-:W-:Y:S02]  /*4ea0*/  IADD3 R2, P2, P3, R5, UR6, R6 ;  /* 0x0000000605027c10 */ /* 0x002fe4000fb5e006 */
[----:B------:R-:W-:Y:S04]  /*4eb0*/  STG.E.U16 desc[UR30][R32.64], R11 ;  /* 0x0000000b20007986 */ /* 0x000fe8000c10151e */
[----:B------:R-:W-:Y:S01]  /*4ec0*/  STG.E.U16 desc[UR30][R34.64], R17 ;  /* 0x0000001122007986 */ /* 0x000fe2000c10151e */
[----:B------:R-:W-:Y:S06]  /*4ed0*/  BAR.SYNC.DEFER_BLOCKING 0x0 ;  /* 0x0000000000007b1d */ /* 0x000fec0000010000 */
[----:B------:R0:W-:Y:S02]  /*4ee0*/  STSM.16.M88 [R38], R3 ;  /* 0x0000000326007844 */ /* 0x0001e40000000000 */
[----:B------:R-:W-:Y:S01]  /*4ef0*/  BAR.SYNC.DEFER_BLOCKING 0x0 ;  /* 0x0000000000007b1d */ /* 0x000fe20000010000 */
[----:B0-----:R-:W-:-:S05]  /*4f00*/  IADD3.X R3, PT, PT, R0, UR5, R7, P2, P3 ;  /* 0x0000000500037c10 */ /* 0x001fca00097e6407 */
[----:B------:R-:W0:Y:S04]  /*4f10*/  LDSM.16.M88 R37, [R37+UR11] ;  /* 0x0000000b2525783b */ /* 0x000e280008000000 */
[----:B0-----:R0:W-:Y:S01]  /*4f20*/  @!P0 STG.E desc[UR30][R2.64], R37 ;  /* 0x0000002502008986 */ /* 0x0011e2000c10191e */
[----:B------:R-:W-:Y:S06]  /*4f30*/  BAR.SYNC.DEFER_BLOCKING 0x0 ;  /* 0x0000000000007b1d */ /* 0x000fec0000010000 */
[----:B------:R-:W-:Y:S05]  /*4f40*/  @P1 BRA `(.L_x_20) ;  /* 0x0000000000a01947 */ /* 0x000fea0003800000 */
[----:B------:R-:W1:Y:S01]  /*4f50*/  S2UR UR5, SR_CgaCtaId ;  /* 0x00000000000579c3 */ /* 0x000e620000008800 */
[----:B------:R-:W-:Y:S01]  /*4f60*/  NOP ;  /* 0x0000000000007918 */ /* 0x000fe20000000000 */
[----:B------:R-:W-:Y:S01]  /*4f70*/  UMOV UR4, 0x50 ;  /* 0x0000005000047882 */ /* 0x000fe20000000000 */
[----:B------:R-:W-:Y:S01]  /*4f80*/  MOV R0, UR12 ;  /* 0x0000000c00007c02 */ /* 0x000fe20008000f00 */
[----:B0-----:R-:W-:Y:S01]  /*4f90*/  IMAD.MOV.U32 R3, RZ, RZ, 0xf ;  /* 0x0000000fff037424 */ /* 0x001fe200078e00ff */
[----:B------:R-:W-:Y:S02]  /*4fa0*/  MOV R7, 0x1 ;  /* 0x0000000100077802 */ /* 0x000fe40000000f00 */
[----:B------:R-:W-:-:S04]  /*4fb0*/  LOP3.LUT R0, R0, 0xffff, RZ, 0xc0, !PT ;  /* 0x0000ffff00007812 */ /* 0x000fc800078ec0ff */
[----:B------:R-:W-:-:S05]  /*4fc0*/  SHF.R.U32.HI R0, RZ, 0x5, R0 ;  /* 0x00000005ff007819 */ /* 0x000fca0000011600 */
[----:B------:R-:W-:Y:S01]  /*4fd0*/  VIADD R2, R0, 0x10 ;  /* 0x0000001000027836 */ /* 0x000fe20000000000 */
[----:B------:R-:W-:Y:S01]  /*4fe0*/  SHF.L.U32 R0, R3, R0, RZ ;  /* 0x0000000003007219 */ /* 0x000fe200000006ff */
[----:B-1----:R-:W-:-:S03]  /*4ff0*/  ULEA UR6, UR5, UR4, 0x18 ;  /* 0x0000000405067291 */ /* 0x002fc6000f8ec0ff */
[----:B------:R-:W-:-:S04]  /*5000*/  SHF.L.U32 R3, R7, R2, RZ ;  /* 0x0000000207037219 */ /* 0x000fc800000006ff */
[----:B------:R-:W-:Y:S02]  /*5010*/  LOP3.LUT R0, R3, R0, RZ, 0xfc, !PT ;  /* 0x0000000003007212 */ /* 0x000fe400078efcff */
[----:B------:R-:W0:Y:S02]  /*5020*/  LDS R5, [UR6] ;  /* 0x00000006ff057984 */ /* 0x000e240008000800 */
[C---:B------:R-:W-:Y:S02]  /*5030*/  LOP3.LUT R2, R0.reuse, 0xffff, RZ, 0xc0, !PT ;  /* 0x0000ffff00027812 */ /* 0x040fe400078ec0ff */
[----:B0-----:R-:W-:-:S04]  /*5040*/  LOP3.LUT R3, R0, 0xffff, R5, 0x80, !PT ;  /* 0x0000ffff00037812 */ /* 0x001fc800078e8005 */
[----:B------:R-:W-:-:S13]  /*5050*/  ISETP.NE.AND P0, PT, R3, R2, PT ;  /* 0x000000020300720c */ /* 0x000fda0003f05270 */
[----:B------:R-:W-:Y:S05]  /*5060*/  @P0 BRA `(.L_x_21) ;  /* 0x0000000000500947 */ /* 0x000fea0003800000 */
[----:B------:R-:W-:Y:S02]  /*5070*/  SHF.R.U32.HI R5, RZ, 0x10, R5 ;  /* 0x00000010ff057819 */ /* 0x000fe40000011605 */
[----:B------:R-:W-:-:S04]  /*5080*/  SHF.R.U32.HI R2, RZ, 0x10, R0 ;  /* 0x00000010ff027819 */ /* 0x000fc80000011600 */
[----:B------:R-:W-:-:S04]  /*5090*/  LOP3.LUT R5, R5, R2, RZ, 0xc0, !PT ;  /* 0x0000000205057212 */ /* 0x000fc800078ec0ff */
[----:B------:R-:W-:-:S13]  /*50a0*/  ISETP.NE.AND P0, PT, R5, R2, PT ;  /* 0x000000020500720c */ /* 0x000fda0003f05270 */
[----:B------:R-:W-:Y:S05]  /*50b0*/  @P0 BRA `(.L_x_22) ;  /* 0x0000000000300947 */ /* 0x000fea0003800000 */
[----:B------:R-:W-:Y:S01]  /*50c0*/  R2UR UR4, R0 ;  /* 0x00000000000472ca */ /* 0x000fe200000e0000 */
[----:B------:R-:W-:Y:S01]  /*50d0*/  VOTEU.ANY UR5, UPT, PT ;  /* 0x0000000000057886 */ /* 0x000fe200038e0100 */
[----:B------:R-:W0:Y:S01]  /*50e0*/  S2R R0, SR_LANEID ;  /* 0x0000000000007919 */ /* 0x000e220000000000 */
[----:B------:R-:W-:-:S10]  /*50f0*/  UFLO.U32 UR5, UR5 ;  /* 0x00000005000572bd */ /* 0x000fd400080e0000 */
[----:B------:R-:W-:-:S06]  /*5100*/  ULOP3.LUT UR4, URZ, UR4, URZ, 0x33, !UPT ;  /* 0x00000004ff047292 */ /* 0x000fcc000f8e33ff */
[----:B------:R-:W-:-:S04]  /*5110*/  MOV R2, UR4 ;  /* 0x0000000400027c02 */ /* 0x000fc80008000f00 */
[----:B------:R-:W1:Y:S02]  /*5120*/  REDUX UR7, R2 ;  /* 0x00000000020773c4 */ /* 0x000e640000000000 */
[----:B------:R2:W-:Y:S01]  /*5130*/  UTCATOMSWS.AND URZ, UR4 ;  /* 0x0000000400ff79e3 */ /* 0x0005e20008000000 */
[----:B0-----:R-:W-:Y:S01]  /*5140*/  ISETP.EQ.U32.AND P0, PT, R0, UR5, PT ;  /* 0x0000000500007c0c */ /* 0x001fe2000bf02070 */
[----:B-1----:R-:W-:-:S12]  /*5150*/  IMAD.U32 R0, RZ, RZ, UR7 ;  /* 0x00000007ff007e24 */ /* 0x002fd8000f8e00ff */
[----:B------:R2:W-:Y:S01]  /*5160*/  @P0 ATOMS.AND RZ, [UR6], R0 ;  /* 0x00000000ffff098c */ /* 0x0005e2000a800006 */
[----:B------:R-:W-:Y:S05]  /*5170*/  BRA `(.L_x_20) ;  /* 0x0000000000147947 */ /* 0x000fea0003800000 */
.L_x_22:
[----:B------:R-:W-:-:S07]  /*5180*/  MOV R2, 0x51a0 ;  /* 0x000051a000027802 */ /* 0x000fce0000000f00 */
[----:B------:R-:W-:Y:S05]  /*5190*/  CALL.REL.NOINC `($__internal_0_$__cuda_sm10x_tcgen05_guardrail_trap_col_being_dealloced_not_returned_by_alloc) ;  /* 0x0000000000447944 */ /* 0x000fea0003c00000 */
[----:B------:R-:W-:Y:S05]  /*51a0*/  BRA `(.L_x_20) ;  /* 0x0000000000087947 */ /* 0x000fea0003800000 */
.L_x_21:
[----:B------:R-:W-:-:S07]  /*51b0*/  MOV R2, 0x51d0 ;  /* 0x000051d000027802 */ /* 0x000fce0000000f00 */
[----:B------:R-:W-:Y:S05]  /*51c0*/  CALL.REL.NOINC `($__internal_2_$__cuda_sm10x_tcgen05_guardrail_trap_unallocated_columns_being_dealloced) ;  /* 0x0000000000507944 */ /* 0x000fea0003c00000 */
.L_x_20:
[----:B------:R-:W-:Y:S01]  /*51d0*/  NOP ;  /* 0x0000000000007918 */ /* 0x000fe20000000000 */
[----:B--2---:R-:W-:Y:S05]  /*51e0*/  EXIT ;  /* 0x000000000000794d */ /* 0x004fea0003800000 */
.L_x_8:
[----:B------:R-:W1:Y:S02]  /*51f0*/  SYNCS.PHASECHK.TRANS64.TRYWAIT P0, [UR11+0x4000], RZ ;  /* 0x004000ffff0075a7 */ /* 0x000e64000800110b */
[----:B-1----:R-:W-:Y:S05]  /*5200*/  @!P0 BRA `(.L_x_8) ;  /* 0xfffffffc00f88947 */ /* 0x002fea000383ffff */
[----:B------:R-:W-:Y:S05]  /*5210*/  BRA `(.L_x_7) ;  /* 0xffffffc000f87947 */ /* 0x000fea000383ffff */
.L_x_14:
[----:B------:R-:W2:Y:S02]  /*5220*/  SYNCS.PHASECHK.TRANS64.TRYWAIT P3, [UR11+0x8010], RZ ;  /* 0x008010ffff0075a7 */ /* 0x000ea4000806110b */
[----:B--2---:R-:W-:Y:S05]  /*5230*/  @!P3 BRA `(.L_x_14) ;  /* 0xfffffffc00f8b947 */ /* 0x004fea000383ffff */
[----:B------:R-:W-:Y:S05]  /*5240*/  BRA `(.L_x_23) ;  /* 0xffffffdc00b07947 */ /* 0x000fea000383ffff */
.L_x_15:
[----:B------:R-:W1:Y:S02]  /*5250*/  SYNCS.PHASECHK.TRANS64.TRYWAIT P3, [UR15], R101 ;  /* 0x00000065ff0075a7 */ /* 0x000e64000806110f */
[----:B-1----:R-:W-:Y:S05]  /*5260*/  @!P3 BRA `(.L_x_15) ;  /* 0xfffffffc00f8b947 */ /* 0x002fea000383ffff */
[----:B------:R-:W-:Y:S05]  /*5270*/  BRA `(.L_x_24) ;  /* 0xffffffe400847947 */ /* 0x000fea000383ffff */
.L_x_19:
[----:B------:R-:W0:Y:S02]  /*5280*/  SYNCS.PHASECHK.TRANS64.TRYWAIT P0, [UR15], R4 ;  /* 0x00000004ff0075a7 */ /* 0x000e24000800110f */
[----:B0-----:R-:W-:Y:S05]  /*5290*/  @!P0 BRA `(.L_x_19) ;  /* 0xfffffffc00f88947 */ /* 0x001fea000383ffff */
[----:B------:R-:W-:Y:S05]  /*52a0*/  BRA `(.L_x_18) ;  /* 0xffffffec00c07947 */ /* 0x000fea000383ffff */
        .weak           $__internal_0_$__cuda_sm10x_tcgen05_guardrail_trap_col_being_dealloced_not_returned_by_alloc
        .type           $__internal_0_$__cuda_sm10x_tcgen05_guardrail_trap_col_being_dealloced_not_returned_by_alloc,@function
        .size           $__internal_0_$__cuda_sm10x_tcgen05_guardrail_trap_col_being_dealloced_not_returned_by_alloc,($__internal_1_$__cuda_sm10x_tcgen05_guardrail_trap_phase_invalid_during_alloc - $__internal_0_$__cuda_sm10x_tcgen05_guardrail_trap_col_being_dealloced_not_returned_by_alloc)
$__internal_0_$__cuda_sm10x_tcgen05_guardrail_trap_col_being_dealloced_not_returned_by_alloc:
[----:B------:R-:W-:Y:S05]  /*52b0*/  BPT.TRAP 0x1 ;  /* 0x000000040000795c */ /* 0x000fea0000300000 */
[----:B------:R-:W-:-:S04]  /*52c0*/  MOV R3, 0x0 ;  /* 0x0000000000037802 */ /* 0x000fc80000000f00 */
[----:B------:R-:W-:Y:S05]  /*52d0*/  RET.REL.NODEC R2 `(attn_fwd) ;  /* 0xffffffac02487950 */ /* 0x000fea0003c3ffff */
        .weak           $__internal_1_$__cuda_sm10x_tcgen05_guardrail_trap_phase_invalid_during_alloc
        .type           $__internal_1_$__cuda_sm10x_tcgen05_guardrail_trap_phase_invalid_during_alloc,@function
        .size           $__internal_1_$__cuda_sm10x_tcgen05_guardrail_trap_phase_invalid_during_alloc,($__internal_2_$__cuda_sm10x_tcgen05_guardrail_trap_unallocated_columns_being_dealloced - $__internal_1_$__cuda_sm10x_tcgen05_guardrail_trap_phase_invalid_during_alloc)
$__internal_1_$__cuda_sm10x_tcgen05_guardrail_trap_phase_invalid_during_alloc:
[----:B------:R-:W-:Y:S05]  /*52e0*/  BPT.TRAP 0x1 ;  /* 0x000000040000795c */ /* 0x000fea0000300000 */
[----:B------:R-:W-:-:S04]  /*52f0*/  IMAD.MOV.U32 R3, RZ, RZ, 0x0 ;  /* 0x00000000ff037424 */ /* 0x000fc800078e00ff */
[----:B------:R-:W-:Y:S05]  /*5300*/  RET.REL.NODEC R2 `(attn_fwd) ;  /* 0xffffffac023c7950 */ /* 0x000fea0003c3ffff */
        .weak           $__internal_2_$__cuda_sm10x_tcgen05_guardrail_trap_unallocated_columns_being_dealloced
        .type           $__internal_2_$__cuda_sm10x_tcgen05_guardrail_trap_unallocated_columns_being_dealloced,@function
        .size           $__internal_2_$__cuda_sm10x_tcgen05_guardrail_trap_unallocated_columns_being_dealloced,(.L_x_28 - $__internal_2_$__cuda_sm10x_tcgen05_guardrail_trap_unallocated_columns_being_dealloced)
$__internal_2_$__cuda_sm10x_tcgen05_guardrail_trap_unallocated_columns_being_dealloced:
[----:B------:R-:W-:Y:S05]  /*5310*/  BPT.TRAP 0x1 ;  /* 0x000000040000795c */ /* 0x000fea0000300000 */
[----:B------:R-:W-:-:S04]  /*5320*/  HFMA2 R3, -RZ, RZ, 0, 0 ;  /* 0x00000000ff037431 */ /* 0x000fc800000001ff */
[----:B------:R-:W-:Y:S05]  /*5330*/  RET.REL.NODEC R2 `(attn_fwd) ;  /* 0xffffffac02307950 */ /* 0x000fea0003c3ffff */
.L_x_25:
[----:B------:R-:W-:-:S00]  /*5340*/  BRA `(.L_x_25) ;  /* 0xfffffffc00fc7947 */ /* 0x000fc0000383ffff */
[----:B------:R-:W-:-:S00]  /*5350*/  NOP ;  /* 0x0000000000007918 */ /* 0x000fc00000000000 */
        /* <DEDUP_REMOVED lines=10> */
.L_x_28:


//--------------------- .nv.global.init           --------------------------
	.section	.nv.global.init,"aw",@progbits
.nv.global.init:
	.type		_$_str,@object
	.size		_$_str,(.L_3 - _$_str)
_$_str:
        /*0000*/ 	.byte	0x5f, 0x5f, 0x43, 0x55, 0x44, 0x41, 0x5f, 0x46, 0x54, 0x5a, 0x00
.L_3:


//--------------------- .nv.shared.attn_fwd       --------------------------
	.section	.nv.shared.attn_fwd,"aw",@nobits
	.sectionflags	@""
	.align	16
	.zero		1024


//--------------------- .nv.shared.reserved.0     --------------------------
	.section	.nv.shared.reserved.0,"aw",@nobits
	.align	8
	.weak		__nv_reservedSMEM_offset_0_alias
	.size		__nv_reservedSMEM_offset_0_alias, 0, 64
	.other		__nv_reservedSMEM_offset_0_alias,@"STO_CUDA_RESERVED_SHARED STV_DEFAULT"
__nv_reservedSMEM_offset_0_alias:
	.zero		0
.nv.shared.reserved.0:
	.zero		64
	.weak		__nv_reservedSMEM_allocation_phase
	.type		__nv_reservedSMEM_allocation_phase,@object
	.size		__nv_reservedSMEM_allocation_phase,(.L_0 - __nv_reservedSMEM_allocation_phase)
__nv_reservedSMEM_allocation_phase:
	.zero		1
.L_0:
	.zero		7
	.weak		__nv_reservedSMEM_devtool_atexit_pc
	.type		__nv_reservedSMEM_devtool_atexit_pc,@object
	.size		__nv_reservedSMEM_devtool_atexit_pc,(__nv_reservedSMEM_allocation_mask - __nv_reservedSMEM_devtool_atexit_pc)
__nv_reservedSMEM_devtool_atexit_pc:
	.zero		8
	.weak		__nv_reservedSMEM_allocation_mask
	.type		__nv_reservedSMEM_allocation_mask,@object
	.size		__nv_reservedSMEM_allocation_mask,(.L_2 - __nv_reservedSMEM_allocation_mask)
__nv_reservedSMEM_allocation_mask:
	.zero		4
.L_2:


//--------------------- .nv.constant0.attn_fwd    --------------------------
	.section	.nv.constant0.attn_fwd,"a",@progbits
	.sectionflags	@""
	.align	4
.nv.constant0.attn_fwd:
	.zero		1032


//--------------------- SYMBOLS --------------------------

	.type		.nv.reservedSmem.offset0,@object
	.size		.nv.reservedSmem.offset0,0x4
	.type		.nv.reservedSmem.cap,@object
	.size		.nv.reservedSmem.cap,0x4
